//
// Generated by NVIDIA NVVM Compiler
//
// Compiler Build ID: CL-36424714
// Cuda compilation tools, release 13.0, V13.0.88
// Based on NVVM 20.0.0
//

.version 9.0
.target sm_100
.address_size 64

	// .globl	_Z7fourieriiiifPfS_S_P6ftrans
.global .align 4 .b8 __cudart_i2opi_f[24] = {65, 144, 67, 60, 153, 149, 98, 219, 192, 221, 52, 245, 209, 87, 39, 252, 41, 21, 68, 78, 110, 131, 249, 162};

.visible .entry _Z7fourieriiiifPfS_S_P6ftrans(
	.param .u32 _Z7fourieriiiifPfS_S_P6ftrans_param_0,
	.param .u32 _Z7fourieriiiifPfS_S_P6ftrans_param_1,
	.param .u32 _Z7fourieriiiifPfS_S_P6ftrans_param_2,
	.param .u32 _Z7fourieriiiifPfS_S_P6ftrans_param_3,
	.param .f32 _Z7fourieriiiifPfS_S_P6ftrans_param_4,
	.param .u64 .ptr .align 1 _Z7fourieriiiifPfS_S_P6ftrans_param_5,
	.param .u64 .ptr .align 1 _Z7fourieriiiifPfS_S_P6ftrans_param_6,
	.param .u64 .ptr .align 1 _Z7fourieriiiifPfS_S_P6ftrans_param_7,
	.param .u64 .ptr .align 1 _Z7fourieriiiifPfS_S_P6ftrans_param_8
)
{
	.local .align 4 .b8 	__local_depot0[28];
	.reg .b64 	%SP;
	.reg .b64 	%SPL;
	.reg .pred 	%p<42>;
	.reg .b32 	%r<196>;
	.reg .b32 	%f<128>;
	.reg .b64 	%rd<105>;
	.reg .b64 	%fd<27>;

	mov.u64 	%SPL, __local_depot0;
	ld.param.u32 	%r73, [_Z7fourieriiiifPfS_S_P6ftrans_param_0];
	ld.param.u32 	%r74, [_Z7fourieriiiifPfS_S_P6ftrans_param_1];
	ld.param.u32 	%r75, [_Z7fourieriiiifPfS_S_P6ftrans_param_2];
	ld.param.u32 	%r76, [_Z7fourieriiiifPfS_S_P6ftrans_param_3];
	ld.param.f32 	%f25, [_Z7fourieriiiifPfS_S_P6ftrans_param_4];
	ld.param.u64 	%rd28, [_Z7fourieriiiifPfS_S_P6ftrans_param_6];
	ld.param.u64 	%rd29, [_Z7fourieriiiifPfS_S_P6ftrans_param_7];
	ld.param.u64 	%rd30, [_Z7fourieriiiifPfS_S_P6ftrans_param_8];
	cvta.to.global.u64 	%rd1, %rd30;
	add.u64 	%rd2, %SPL, 0;
	add.u64 	%rd3, %SPL, 0;
	add.u64 	%rd4, %SPL, 0;
	add.u64 	%rd5, %SPL, 0;
	mov.u32 	%r177, %tid.z;
	setp.ge.s32 	%p1, %r177, %r74;
	@%p1 bra 	$L__BB0_43;
	cvta.to.global.u64 	%rd6, %rd28;
	mov.u32 	%r77, %ctaid.x;
	mov.u32 	%r78, %ntid.x;
	mul.lo.s32 	%r2, %r77, %r78;
	mov.u32 	%r79, %tid.x;
	mov.u32 	%r80, %ctaid.y;
	mov.u32 	%r81, %ntid.y;
	mul.lo.s32 	%r82, %r80, %r81;
	mov.u32 	%r83, %tid.y;
	or.b32  	%r3, %r82, %r83;
	cvt.f64.f32 	%fd1, %f25;
	cvt.rn.f64.s32 	%fd2, %r73;
	add.s32 	%r4, %r82, %r83;
	add.s32 	%r5, %r2, %r79;
	mov.u32 	%r84, %nctaid.x;
	mul.lo.s32 	%r6, %r78, %r84;
	mov.u32 	%r85, %nctaid.y;
	mul.lo.s32 	%r7, %r81, %r85;
	cvta.to.global.u64 	%rd7, %rd29;
$L__BB0_2:
	setp.ne.s32 	%p2, %r3, 0;
	mov.u32 	%r86, %tid.x;
	neg.s32 	%r87, %r86;
	setp.ne.s32 	%p3, %r2, %r87;
	or.pred  	%p4, %p3, %p2;
	@%p4 bra 	$L__BB0_20;
	ld.param.u64 	%rd97, [_Z7fourieriiiifPfS_S_P6ftrans_param_5];
	cvta.to.global.u64 	%rd35, %rd97;
	mul.wide.s32 	%rd36, %r177, 4;
	add.s64 	%rd8, %rd35, %rd36;
	ld.global.f32 	%f26, [%rd8];
	cvt.f64.f32 	%fd3, %f26;
	mul.f64 	%fd4, %fd3, 0d401921FB54442D18;
	mul.f64 	%fd5, %fd4, %fd1;
	mul.f64 	%fd6, %fd5, %fd2;
	cvt.rn.f32.f64 	%f1, %fd6;
	mul.f32 	%f27, %f1, 0f3F22F983;
	cvt.rni.s32.f32 	%r181, %f27;
	cvt.rn.f32.s32 	%f28, %r181;
	fma.rn.f32 	%f29, %f28, 0fBFC90FDA, %f1;
	fma.rn.f32 	%f30, %f28, 0fB3A22168, %f29;
	fma.rn.f32 	%f124, %f28, 0fA7C234C5, %f30;
	abs.f32 	%f3, %f1;
	setp.ltu.f32 	%p5, %f3, 0f47CE4780;
	@%p5 bra 	$L__BB0_11;
	setp.neu.f32 	%p6, %f3, 0f7F800000;
	@%p6 bra 	$L__BB0_6;
	mov.f32 	%f33, 0f00000000;
	mul.rn.f32 	%f124, %f1, %f33;
	mov.b32 	%r181, 0;
	bra.uni 	$L__BB0_11;
$L__BB0_6:
	mov.b32 	%r10, %f1;
	shl.b32 	%r89, %r10, 8;
	or.b32  	%r11, %r89, -2147483648;
	mov.b64 	%rd101, 0;
	mov.b32 	%r178, 0;
	mov.u64 	%rd99, __cudart_i2opi_f;
	mov.u64 	%rd100, %rd5;
$L__BB0_7:
	.pragma "nounroll";
	ld.global.nc.u32 	%r90, [%rd99];
	mad.wide.u32 	%rd39, %r90, %r11, %rd101;
	shr.u64 	%rd101, %rd39, 32;
	st.local.u32 	[%rd100], %rd39;
	add.s32 	%r178, %r178, 1;
	add.s64 	%rd100, %rd100, 4;
	add.s64 	%rd99, %rd99, 4;
	setp.ne.s32 	%p7, %r178, 6;
	@%p7 bra 	$L__BB0_7;
	shr.u32 	%r91, %r10, 23;
	st.local.u32 	[%rd5+24], %rd101;
	and.b32  	%r14, %r91, 31;
	and.b32  	%r92, %r91, 224;
	add.s32 	%r93, %r92, -128;
	shr.u32 	%r94, %r93, 5;
	mul.wide.u32 	%rd40, %r94, 4;
	sub.s64 	%rd15, %rd5, %rd40;
	ld.local.u32 	%r179, [%rd15+24];
	ld.local.u32 	%r180, [%rd15+20];
	setp.eq.s32 	%p8, %r14, 0;
	@%p8 bra 	$L__BB0_10;
	shf.l.wrap.b32 	%r179, %r180, %r179, %r14;
	ld.local.u32 	%r95, [%rd15+16];
	shf.l.wrap.b32 	%r180, %r95, %r180, %r14;
$L__BB0_10:
	shr.u32 	%r96, %r179, 30;
	shf.l.wrap.b32 	%r97, %r180, %r179, 2;
	shl.b32 	%r98, %r180, 2;
	shr.u32 	%r99, %r97, 31;
	add.s32 	%r100, %r99, %r96;
	neg.s32 	%r101, %r100;
	setp.lt.s32 	%p9, %r10, 0;
	selp.b32 	%r181, %r101, %r100, %p9;
	xor.b32  	%r102, %r97, %r10;
	shr.s32 	%r103, %r97, 31;
	xor.b32  	%r104, %r103, %r97;
	xor.b32  	%r105, %r103, %r98;
	cvt.u64.u32 	%rd41, %r104;
	shl.b64 	%rd42, %rd41, 32;
	cvt.u64.u32 	%rd43, %r105;
	or.b64  	%rd44, %rd42, %rd43;
	cvt.rn.f64.s64 	%fd7, %rd44;
	mul.f64 	%fd8, %fd7, 0d3BF921FB54442D19;
	cvt.rn.f32.f64 	%f31, %fd8;
	neg.f32 	%f32, %f31;
	setp.lt.s32 	%p10, %r102, 0;
	selp.f32 	%f124, %f32, %f31, %p10;
$L__BB0_11:
	add.s32 	%r107, %r181, 1;
	mul.rn.f32 	%f34, %f124, %f124;
	and.b32  	%r108, %r181, 1;
	setp.eq.b32 	%p11, %r108, 1;
	selp.f32 	%f35, %f124, 0f3F800000, %p11;
	fma.rn.f32 	%f36, %f34, %f35, 0f00000000;
	fma.rn.f32 	%f37, %f34, 0f37CBAC00, 0fBAB607ED;
	selp.f32 	%f38, 0fB94D4153, %f37, %p11;
	selp.f32 	%f39, 0f3C0885E4, 0f3D2AAABB, %p11;
	fma.rn.f32 	%f40, %f38, %f34, %f39;
	selp.f32 	%f41, 0fBE2AAAA8, 0fBEFFFFFF, %p11;
	fma.rn.f32 	%f42, %f40, %f34, %f41;
	fma.rn.f32 	%f43, %f42, %f36, %f35;
	and.b32  	%r109, %r107, 2;
	setp.eq.s32 	%p12, %r109, 0;
	mov.f32 	%f44, 0f00000000;
	sub.f32 	%f45, %f44, %f43;
	selp.f32 	%f46, %f43, %f45, %p12;
	ld.global.f32 	%f47, [%rd6+24];
	ld.global.u64 	%rd45, [%rd1+16];
	cvta.to.global.u64 	%rd46, %rd45;
	mul.wide.s32 	%rd47, %r177, 4;
	add.s64 	%rd48, %rd46, %rd47;
	ld.global.f32 	%f48, [%rd48];
	fma.rn.f32 	%f49, %f47, %f46, %f48;
	st.global.f32 	[%rd48], %f49;
	ld.global.f32 	%f50, [%rd8];
	cvt.f64.f32 	%fd9, %f50;
	mul.f64 	%fd10, %fd9, 0d401921FB54442D18;
	mul.f64 	%fd11, %fd10, %fd1;
	mul.f64 	%fd12, %fd11, %fd2;
	cvt.rn.f32.f64 	%f7, %fd12;
	mul.f32 	%f51, %f7, 0f3F22F983;
	cvt.rni.s32.f32 	%r185, %f51;
	cvt.rn.f32.s32 	%f52, %r185;
	fma.rn.f32 	%f53, %f52, 0fBFC90FDA, %f7;
	fma.rn.f32 	%f54, %f52, 0fB3A22168, %f53;
	fma.rn.f32 	%f125, %f52, 0fA7C234C5, %f54;
	abs.f32 	%f9, %f7;
	setp.ltu.f32 	%p13, %f9, 0f47CE4780;
	@%p13 bra 	$L__BB0_19;
	setp.neu.f32 	%p14, %f9, 0f7F800000;
	@%p14 bra 	$L__BB0_14;
	mov.f32 	%f57, 0f00000000;
	mul.rn.f32 	%f125, %f7, %f57;
	mov.b32 	%r185, 0;
	bra.uni 	$L__BB0_19;
$L__BB0_14:
	mov.b32 	%r24, %f7;
	shl.b32 	%r111, %r24, 8;
	or.b32  	%r25, %r111, -2147483648;
	mov.b64 	%rd102, 0;
	mov.b32 	%r182, 0;
$L__BB0_15:
	.pragma "nounroll";
	mul.wide.u32 	%rd50, %r182, 4;
	mov.u64 	%rd51, __cudart_i2opi_f;
	add.s64 	%rd52, %rd51, %rd50;
	ld.global.nc.u32 	%r112, [%rd52];
	mad.wide.u32 	%rd53, %r112, %r25, %rd102;
	shr.u64 	%rd102, %rd53, 32;
	add.s64 	%rd54, %rd4, %rd50;
	st.local.u32 	[%rd54], %rd53;
	add.s32 	%r182, %r182, 1;
	setp.ne.s32 	%p15, %r182, 6;
	@%p15 bra 	$L__BB0_15;
	shr.u32 	%r113, %r24, 23;
	st.local.u32 	[%rd4+24], %rd102;
	and.b32  	%r28, %r113, 31;
	and.b32  	%r114, %r113, 224;
	add.s32 	%r115, %r114, -128;
	shr.u32 	%r116, %r115, 5;
	mul.wide.u32 	%rd55, %r116, 4;
	sub.s64 	%rd18, %rd4, %rd55;
	ld.local.u32 	%r183, [%rd18+24];
	ld.local.u32 	%r184, [%rd18+20];
	setp.eq.s32 	%p16, %r28, 0;
	@%p16 bra 	$L__BB0_18;
	shf.l.wrap.b32 	%r183, %r184, %r183, %r28;
	ld.local.u32 	%r117, [%rd18+16];
	shf.l.wrap.b32 	%r184, %r117, %r184, %r28;
$L__BB0_18:
	shr.u32 	%r118, %r183, 30;
	shf.l.wrap.b32 	%r119, %r184, %r183, 2;
	shl.b32 	%r120, %r184, 2;
	shr.u32 	%r121, %r119, 31;
	add.s32 	%r122, %r121, %r118;
	neg.s32 	%r123, %r122;
	setp.lt.s32 	%p17, %r24, 0;
	selp.b32 	%r185, %r123, %r122, %p17;
	xor.b32  	%r124, %r119, %r24;
	shr.s32 	%r125, %r119, 31;
	xor.b32  	%r126, %r125, %r119;
	xor.b32  	%r127, %r125, %r120;
	cvt.u64.u32 	%rd56, %r126;
	shl.b64 	%rd57, %rd56, 32;
	cvt.u64.u32 	%rd58, %r127;
	or.b64  	%rd59, %rd57, %rd58;
	cvt.rn.f64.s64 	%fd13, %rd59;
	mul.f64 	%fd14, %fd13, 0d3BF921FB54442D19;
	cvt.rn.f32.f64 	%f55, %fd14;
	neg.f32 	%f56, %f55;
	setp.lt.s32 	%p18, %r124, 0;
	selp.f32 	%f125, %f56, %f55, %p18;
$L__BB0_19:
	mul.rn.f32 	%f58, %f125, %f125;
	and.b32  	%r129, %r185, 1;
	setp.eq.b32 	%p19, %r129, 1;
	selp.f32 	%f59, 0f3F800000, %f125, %p19;
	fma.rn.f32 	%f60, %f58, %f59, 0f00000000;
	fma.rn.f32 	%f61, %f58, 0f37CBAC00, 0fBAB607ED;
	selp.f32 	%f62, %f61, 0fB94D4153, %p19;
	selp.f32 	%f63, 0f3D2AAABB, 0f3C0885E4, %p19;
	fma.rn.f32 	%f64, %f62, %f58, %f63;
	selp.f32 	%f65, 0fBEFFFFFF, 0fBE2AAAA8, %p19;
	fma.rn.f32 	%f66, %f64, %f58, %f65;
	fma.rn.f32 	%f67, %f66, %f60, %f59;
	and.b32  	%r130, %r185, 2;
	setp.eq.s32 	%p20, %r130, 0;
	mov.f32 	%f68, 0f00000000;
	sub.f32 	%f69, %f68, %f67;
	selp.f32 	%f70, %f67, %f69, %p20;
	ld.global.f32 	%f71, [%rd6+24];
	mul.f32 	%f72, %f71, %f70;
	ld.global.u64 	%rd60, [%rd1+24];
	cvta.to.global.u64 	%rd61, %rd60;
	mul.wide.s32 	%rd62, %r177, 4;
	add.s64 	%rd63, %rd61, %rd62;
	ld.global.f32 	%f73, [%rd63];
	sub.f32 	%f74, %f73, %f72;
	st.global.f32 	[%rd63], %f74;
$L__BB0_20:
	setp.ge.s32 	%p21, %r4, %r75;
	@%p21 bra 	$L__BB0_42;
	ld.param.u64 	%rd98, [_Z7fourieriiiifPfS_S_P6ftrans_param_5];
	cvta.to.global.u64 	%rd64, %rd98;
	mul.wide.s32 	%rd65, %r177, 4;
	add.s64 	%rd19, %rd64, %rd65;
	mov.u32 	%r186, %r4;
$L__BB0_22:
	setp.ge.s32 	%p22, %r5, %r76;
	@%p22 bra 	$L__BB0_41;
	mul.lo.s32 	%r38, %r186, %r76;
	mul.lo.s32 	%r131, %r76, %r75;
	mad.lo.s32 	%r39, %r131, %r177, %r38;
	mov.u32 	%r187, %r5;
$L__BB0_24:
	add.s32 	%r41, %r39, %r187;
	ld.global.f32 	%f75, [%rd19];
	cvt.f64.f32 	%fd15, %f75;
	mul.f64 	%fd16, %fd15, 0d401921FB54442D18;
	mul.f64 	%fd17, %fd16, %fd1;
	mul.f64 	%fd18, %fd17, %fd2;
	cvt.rn.f32.f64 	%f13, %fd18;
	mul.f32 	%f76, %f13, 0f3F22F983;
	cvt.rni.s32.f32 	%r191, %f76;
	cvt.rn.f32.s32 	%f77, %r191;
	fma.rn.f32 	%f78, %f77, 0fBFC90FDA, %f13;
	fma.rn.f32 	%f79, %f77, 0fB3A22168, %f78;
	fma.rn.f32 	%f126, %f77, 0fA7C234C5, %f79;
	abs.f32 	%f15, %f13;
	setp.ltu.f32 	%p23, %f15, 0f47CE4780;
	@%p23 bra 	$L__BB0_32;
	setp.neu.f32 	%p24, %f15, 0f7F800000;
	@%p24 bra 	$L__BB0_27;
	mov.f32 	%f82, 0f00000000;
	mul.rn.f32 	%f126, %f13, %f82;
	mov.b32 	%r191, 0;
	bra.uni 	$L__BB0_32;
$L__BB0_27:
	mov.b32 	%r43, %f13;
	shl.b32 	%r133, %r43, 8;
	or.b32  	%r44, %r133, -2147483648;
	mov.b64 	%rd103, 0;
	mov.b32 	%r188, 0;
$L__BB0_28:
	.pragma "nounroll";
	mul.wide.u32 	%rd67, %r188, 4;
	mov.u64 	%rd68, __cudart_i2opi_f;
	add.s64 	%rd69, %rd68, %rd67;
	ld.global.nc.u32 	%r134, [%rd69];
	mad.wide.u32 	%rd70, %r134, %r44, %rd103;
	shr.u64 	%rd103, %rd70, 32;
	add.s64 	%rd71, %rd3, %rd67;
	st.local.u32 	[%rd71], %rd70;
	add.s32 	%r188, %r188, 1;
	setp.ne.s32 	%p25, %r188, 6;
	@%p25 bra 	$L__BB0_28;
	shr.u32 	%r135, %r43, 23;
	st.local.u32 	[%rd3+24], %rd103;
	and.b32  	%r47, %r135, 31;
	and.b32  	%r136, %r135, 224;
	add.s32 	%r137, %r136, -128;
	shr.u32 	%r138, %r137, 5;
	mul.wide.u32 	%rd72, %r138, 4;
	sub.s64 	%rd22, %rd3, %rd72;
	ld.local.u32 	%r189, [%rd22+24];
	ld.local.u32 	%r190, [%rd22+20];
	setp.eq.s32 	%p26, %r47, 0;
	@%p26 bra 	$L__BB0_31;
	shf.l.wrap.b32 	%r189, %r190, %r189, %r47;
	ld.local.u32 	%r139, [%rd22+16];
	shf.l.wrap.b32 	%r190, %r139, %r190, %r47;
$L__BB0_31:
	shr.u32 	%r140, %r189, 30;
	shf.l.wrap.b32 	%r141, %r190, %r189, 2;
	shl.b32 	%r142, %r190, 2;
	shr.u32 	%r143, %r141, 31;
	add.s32 	%r144, %r143, %r140;
	neg.s32 	%r145, %r144;
	setp.lt.s32 	%p27, %r43, 0;
	selp.b32 	%r191, %r145, %r144, %p27;
	xor.b32  	%r146, %r141, %r43;
	shr.s32 	%r147, %r141, 31;
	xor.b32  	%r148, %r147, %r141;
	xor.b32  	%r149, %r147, %r142;
	cvt.u64.u32 	%rd73, %r148;
	shl.b64 	%rd74, %rd73, 32;
	cvt.u64.u32 	%rd75, %r149;
	or.b64  	%rd76, %rd74, %rd75;
	cvt.rn.f64.s64 	%fd19, %rd76;
	mul.f64 	%fd20, %fd19, 0d3BF921FB54442D19;
	cvt.rn.f32.f64 	%f80, %fd20;
	neg.f32 	%f81, %f80;
	setp.lt.s32 	%p28, %r146, 0;
	selp.f32 	%f126, %f81, %f80, %p28;
$L__BB0_32:
	add.s32 	%r151, %r191, 1;
	mul.rn.f32 	%f83, %f126, %f126;
	and.b32  	%r152, %r191, 1;
	setp.eq.b32 	%p29, %r152, 1;
	selp.f32 	%f84, %f126, 0f3F800000, %p29;
	fma.rn.f32 	%f85, %f83, %f84, 0f00000000;
	fma.rn.f32 	%f86, %f83, 0f37CBAC00, 0fBAB607ED;
	selp.f32 	%f87, 0fB94D4153, %f86, %p29;
	selp.f32 	%f88, 0f3C0885E4, 0f3D2AAABB, %p29;
	fma.rn.f32 	%f89, %f87, %f83, %f88;
	selp.f32 	%f90, 0fBE2AAAA8, 0fBEFFFFFF, %p29;
	fma.rn.f32 	%f91, %f89, %f83, %f90;
	fma.rn.f32 	%f92, %f91, %f85, %f84;
	and.b32  	%r153, %r151, 2;
	setp.eq.s32 	%p30, %r153, 0;
	mov.f32 	%f93, 0f00000000;
	sub.f32 	%f94, %f93, %f92;
	selp.f32 	%f95, %f92, %f94, %p30;
	add.s32 	%r154, %r187, %r38;
	mul.wide.s32 	%rd77, %r154, 4;
	add.s64 	%rd23, %rd7, %rd77;
	ld.global.f32 	%f96, [%rd23];
	ld.global.u64 	%rd78, [%rd1];
	cvta.to.global.u64 	%rd79, %rd78;
	mul.wide.s32 	%rd80, %r41, 4;
	add.s64 	%rd81, %rd79, %rd80;
	ld.global.f32 	%f97, [%rd81];
	fma.rn.f32 	%f98, %f96, %f95, %f97;
	st.global.f32 	[%rd81], %f98;
	ld.global.f32 	%f99, [%rd19];
	cvt.f64.f32 	%fd21, %f99;
	mul.f64 	%fd22, %fd21, 0d401921FB54442D18;
	mul.f64 	%fd23, %fd22, %fd1;
	mul.f64 	%fd24, %fd23, %fd2;
	cvt.rn.f32.f64 	%f19, %fd24;
	mul.f32 	%f100, %f19, 0f3F22F983;
	cvt.rni.s32.f32 	%r195, %f100;
	cvt.rn.f32.s32 	%f101, %r195;
	fma.rn.f32 	%f102, %f101, 0fBFC90FDA, %f19;
	fma.rn.f32 	%f103, %f101, 0fB3A22168, %f102;
	fma.rn.f32 	%f127, %f101, 0fA7C234C5, %f103;
	abs.f32 	%f21, %f19;
	setp.ltu.f32 	%p31, %f21, 0f47CE4780;
	@%p31 bra 	$L__BB0_40;
	setp.neu.f32 	%p32, %f21, 0f7F800000;
	@%p32 bra 	$L__BB0_35;
	mov.f32 	%f106, 0f00000000;
	mul.rn.f32 	%f127, %f19, %f106;
	mov.b32 	%r195, 0;
	bra.uni 	$L__BB0_40;
$L__BB0_35:
	mov.b32 	%r57, %f19;
	shl.b32 	%r156, %r57, 8;
	or.b32  	%r58, %r156, -2147483648;
	mov.b64 	%rd104, 0;
	mov.b32 	%r192, 0;
$L__BB0_36:
	.pragma "nounroll";
	mul.wide.u32 	%rd83, %r192, 4;
	mov.u64 	%rd84, __cudart_i2opi_f;
	add.s64 	%rd85, %rd84, %rd83;
	ld.global.nc.u32 	%r157, [%rd85];
	mad.wide.u32 	%rd86, %r157, %r58, %rd104;
	shr.u64 	%rd104, %rd86, 32;
	add.s64 	%rd87, %rd2, %rd83;
	st.local.u32 	[%rd87], %rd86;
	add.s32 	%r192, %r192, 1;
	setp.ne.s32 	%p33, %r192, 6;
	@%p33 bra 	$L__BB0_36;
	shr.u32 	%r158, %r57, 23;
	st.local.u32 	[%rd2+24], %rd104;
	and.b32  	%r61, %r158, 31;
	and.b32  	%r159, %r158, 224;
	add.s32 	%r160, %r159, -128;
	shr.u32 	%r161, %r160, 5;
	mul.wide.u32 	%rd88, %r161, 4;
	sub.s64 	%rd26, %rd2, %rd88;
	ld.local.u32 	%r193, [%rd26+24];
	ld.local.u32 	%r194, [%rd26+20];
	setp.eq.s32 	%p34, %r61, 0;
	@%p34 bra 	$L__BB0_39;
	shf.l.wrap.b32 	%r193, %r194, %r193, %r61;
	ld.local.u32 	%r162, [%rd26+16];
	shf.l.wrap.b32 	%r194, %r162, %r194, %r61;
$L__BB0_39:
	shr.u32 	%r163, %r193, 30;
	shf.l.wrap.b32 	%r164, %r194, %r193, 2;
	shl.b32 	%r165, %r194, 2;
	shr.u32 	%r166, %r164, 31;
	add.s32 	%r167, %r166, %r163;
	neg.s32 	%r168, %r167;
	setp.lt.s32 	%p35, %r57, 0;
	selp.b32 	%r195, %r168, %r167, %p35;
	xor.b32  	%r169, %r164, %r57;
	shr.s32 	%r170, %r164, 31;
	xor.b32  	%r171, %r170, %r164;
	xor.b32  	%r172, %r170, %r165;
	cvt.u64.u32 	%rd89, %r171;
	shl.b64 	%rd90, %rd89, 32;
	cvt.u64.u32 	%rd91, %r172;
	or.b64  	%rd92, %rd90, %rd91;
	cvt.rn.f64.s64 	%fd25, %rd92;
	mul.f64 	%fd26, %fd25, 0d3BF921FB54442D19;
	cvt.rn.f32.f64 	%f104, %fd26;
	neg.f32 	%f105, %f104;
	setp.lt.s32 	%p36, %r169, 0;
	selp.f32 	%f127, %f105, %f104, %p36;
$L__BB0_40:
	mul.rn.f32 	%f107, %f127, %f127;
	and.b32  	%r174, %r195, 1;
	setp.eq.b32 	%p37, %r174, 1;
	selp.f32 	%f108, 0f3F800000, %f127, %p37;
	fma.rn.f32 	%f109, %f107, %f108, 0f00000000;
	fma.rn.f32 	%f110, %f107, 0f37CBAC00, 0fBAB607ED;
	selp.f32 	%f111, %f110, 0fB94D4153, %p37;
	selp.f32 	%f112, 0f3D2AAABB, 0f3C0885E4, %p37;
	fma.rn.f32 	%f113, %f111, %f107, %f112;
	selp.f32 	%f114, 0fBEFFFFFF, 0fBE2AAAA8, %p37;
	fma.rn.f32 	%f115, %f113, %f107, %f114;
	fma.rn.f32 	%f116, %f115, %f109, %f108;
	and.b32  	%r175, %r195, 2;
	setp.eq.s32 	%p38, %r175, 0;
	mov.f32 	%f117, 0f00000000;
	sub.f32 	%f118, %f117, %f116;
	selp.f32 	%f119, %f116, %f118, %p38;
	ld.global.f32 	%f120, [%rd23];
	mul.f32 	%f121, %f120, %f119;
	ld.global.u64 	%rd93, [%rd1+8];
	cvta.to.global.u64 	%rd94, %rd93;
	mul.wide.s32 	%rd95, %r41, 4;
	add.s64 	%rd96, %rd94, %rd95;
	ld.global.f32 	%f122, [%rd96];
	sub.f32 	%f123, %f122, %f121;
	st.global.f32 	[%rd96], %f123;
	add.s32 	%r187, %r187, %r6;
	setp.lt.s32 	%p39, %r187, %r76;
	@%p39 bra 	$L__BB0_24;
$L__BB0_41:
	add.s32 	%r186, %r186, %r7;
	setp.lt.s32 	%p40, %r186, %r75;
	@%p40 bra 	$L__BB0_22;
$L__BB0_42:
	mov.u32 	%r176, %ntid.z;
	add.s32 	%r177, %r177, %r176;
	setp.lt.s32 	%p41, %r177, %r74;
	@%p41 bra 	$L__BB0_2;
$L__BB0_43:
	ret;

}
	// .globl	_Z6ezinctiPfS_S_
.visible .entry _Z6ezinctiPfS_S_(
	.param .u32 _Z6ezinctiPfS_S__param_0,
	.param .u64 .ptr .align 1 _Z6ezinctiPfS_S__param_1,
	.param .u64 .ptr .align 1 _Z6ezinctiPfS_S__param_2,
	.param .u64 .ptr .align 1 _Z6ezinctiPfS_S__param_3
)
{
	.reg .pred 	%p<4>;
	.reg .b32 	%r<14>;
	.reg .b32 	%f<12>;
	.reg .b64 	%rd<12>;

	ld.param.u32 	%r8, [_Z6ezinctiPfS_S__param_0];
	ld.param.u64 	%rd5, [_Z6ezinctiPfS_S__param_1];
	ld.param.u64 	%rd3, [_Z6ezinctiPfS_S__param_2];
	ld.param.u64 	%rd4, [_Z6ezinctiPfS_S__param_3];
	cvta.to.global.u64 	%rd1, %rd5;
	mov.u32 	%r9, %ctaid.x;
	mov.u32 	%r1, %ntid.x;
	mul.lo.s32 	%r2, %r9, %r1;
	mov.u32 	%r3, %tid.x;
	add.s32 	%r10, %r3, %r2;
	add.s32 	%r13, %r10, 1;
	setp.ge.s32 	%p1, %r13, %r8;
	@%p1 bra 	$L__BB1_3;
	mov.u32 	%r11, %nctaid.x;
	mul.lo.s32 	%r5, %r1, %r11;
	cvta.to.global.u64 	%rd2, %rd3;
$L__BB1_2:
	mul.wide.s32 	%rd6, %r13, 4;
	add.s64 	%rd7, %rd2, %rd6;
	ld.global.f32 	%f1, [%rd7+-4];
	ld.global.f32 	%f2, [%rd7];
	sub.f32 	%f3, %f1, %f2;
	add.s64 	%rd8, %rd1, %rd6;
	ld.global.f32 	%f4, [%rd8];
	fma.rn.f32 	%f5, %f3, 0f3F000000, %f4;
	st.global.f32 	[%rd8], %f5;
	add.s32 	%r13, %r13, %r5;
	setp.lt.s32 	%p2, %r13, %r8;
	@%p2 bra 	$L__BB1_2;
$L__BB1_3:
	neg.s32 	%r12, %r3;
	setp.ne.s32 	%p3, %r2, %r12;
	@%p3 bra 	$L__BB1_5;
	cvta.to.global.u64 	%rd9, %rd4;
	ld.global.f32 	%f6, [%rd9];
	st.global.f32 	[%rd1], %f6;
	ld.global.f32 	%f7, [%rd9+4];
	st.global.f32 	[%rd9], %f7;
	ld.global.f32 	%f8, [%rd1+4];
	st.global.f32 	[%rd9+4], %f8;
	ld.global.f32 	%f9, [%rd9+12];
	mul.wide.s32 	%rd10, %r8, 4;
	add.s64 	%rd11, %rd1, %rd10;
	st.global.f32 	[%rd11+-4], %f9;
	ld.global.f32 	%f10, [%rd9+8];
	st.global.f32 	[%rd9+12], %f10;
	ld.global.f32 	%f11, [%rd11+-8];
	st.global.f32 	[%rd9+8], %f11;
$L__BB1_5:
	ret;

}
	// .globl	_Z6dfieldiiiP7pmlayerPfS1_S1_S1_
.visible .entry _Z6dfieldiiiP7pmlayerPfS1_S1_S1_(
	.param .u32 _Z6dfieldiiiP7pmlayerPfS1_S1_S1__param_0,
	.param .u32 _Z6dfieldiiiP7pmlayerPfS1_S1_S1__param_1,
	.param .u32 _Z6dfieldiiiP7pmlayerPfS1_S1_S1__param_2,
	.param .u64 .ptr .align 1 _Z6dfieldiiiP7pmlayerPfS1_S1_S1__param_3,
	.param .u64 .ptr .align 1 _Z6dfieldiiiP7pmlayerPfS1_S1_S1__param_4,
	.param .u64 .ptr .align 1 _Z6dfieldiiiP7pmlayerPfS1_S1_S1__param_5,
	.param .u64 .ptr .align 1 _Z6dfieldiiiP7pmlayerPfS1_S1_S1__param_6,
	.param .u64 .ptr .align 1 _Z6dfieldiiiP7pmlayerPfS1_S1_S1__param_7
)
{
	.reg .pred 	%p<7>;
	.reg .b32 	%r<37>;
	.reg .b32 	%f<35>;
	.reg .b64 	%rd<32>;

	ld.param.u32 	%r14, [_Z6dfieldiiiP7pmlayerPfS1_S1_S1__param_1];
	ld.param.u32 	%r15, [_Z6dfieldiiiP7pmlayerPfS1_S1_S1__param_2];
	ld.param.u64 	%rd5, [_Z6dfieldiiiP7pmlayerPfS1_S1_S1__param_3];
	ld.param.u64 	%rd7, [_Z6dfieldiiiP7pmlayerPfS1_S1_S1__param_5];
	ld.param.u64 	%rd8, [_Z6dfieldiiiP7pmlayerPfS1_S1_S1__param_6];
	ld.param.u64 	%rd9, [_Z6dfieldiiiP7pmlayerPfS1_S1_S1__param_7];
	mov.u32 	%r16, %ctaid.y;
	mov.u32 	%r1, %ntid.y;
	mul.lo.s32 	%r2, %r16, %r1;
	mov.u32 	%r3, %tid.y;
	add.s32 	%r17, %r3, %r2;
	add.s32 	%r35, %r17, 1;
	setp.ge.s32 	%p1, %r35, %r14;
	@%p1 bra 	$L__BB2_6;
	cvta.to.global.u64 	%rd1, %rd9;
	cvta.to.global.u64 	%rd2, %rd5;
	mov.u32 	%r18, %ctaid.x;
	mov.u32 	%r19, %ntid.x;
	mov.u32 	%r20, %tid.x;
	mad.lo.s32 	%r21, %r18, %r19, %r20;
	add.s32 	%r5, %r21, 1;
	mov.u32 	%r22, %nctaid.x;
	mul.lo.s32 	%r6, %r19, %r22;
	mov.u32 	%r23, %nctaid.y;
	mul.lo.s32 	%r7, %r1, %r23;
	cvta.to.global.u64 	%rd3, %rd7;
	cvta.to.global.u64 	%rd4, %rd8;
$L__BB2_2:
	setp.ge.s32 	%p2, %r5, %r15;
	@%p2 bra 	$L__BB2_5;
	mul.lo.s32 	%r9, %r35, %r15;
	mul.wide.s32 	%rd12, %r35, 4;
	mov.u32 	%r36, %r5;
$L__BB2_4:
	add.s32 	%r24, %r36, %r9;
	ld.global.u64 	%rd10, [%rd2+56];
	cvta.to.global.u64 	%rd11, %rd10;
	add.s64 	%rd13, %rd11, %rd12;
	ld.global.f32 	%f1, [%rd13];
	ld.global.u64 	%rd14, [%rd2+72];
	cvta.to.global.u64 	%rd15, %rd14;
	mul.wide.s32 	%rd16, %r36, 4;
	add.s64 	%rd17, %rd15, %rd16;
	ld.global.f32 	%f2, [%rd17];
	mul.f32 	%f3, %f1, %f2;
	mul.wide.s32 	%rd18, %r24, 4;
	add.s64 	%rd19, %rd3, %rd18;
	ld.global.f32 	%f4, [%rd19];
	ld.global.u64 	%rd20, [%rd2+48];
	cvta.to.global.u64 	%rd21, %rd20;
	add.s64 	%rd22, %rd21, %rd12;
	ld.global.f32 	%f5, [%rd22];
	ld.global.u64 	%rd23, [%rd2+64];
	cvta.to.global.u64 	%rd24, %rd23;
	add.s64 	%rd25, %rd24, %rd16;
	ld.global.f32 	%f6, [%rd25];
	mul.f32 	%f7, %f5, %f6;
	mul.f32 	%f8, %f7, 0f3F000000;
	add.s64 	%rd26, %rd1, %rd18;
	ld.global.f32 	%f9, [%rd26];
	sub.s32 	%r25, %r24, %r15;
	mul.wide.s32 	%rd27, %r25, 4;
	add.s64 	%rd28, %rd1, %rd27;
	ld.global.f32 	%f10, [%rd28];
	sub.f32 	%f11, %f9, %f10;
	add.s64 	%rd29, %rd4, %rd18;
	ld.global.f32 	%f12, [%rd29];
	sub.f32 	%f13, %f11, %f12;
	ld.global.f32 	%f14, [%rd29+-4];
	add.f32 	%f15, %f13, %f14;
	mul.f32 	%f16, %f8, %f15;
	fma.rn.f32 	%f17, %f3, %f4, %f16;
	st.global.f32 	[%rd19], %f17;
	add.s32 	%r36, %r36, %r6;
	setp.lt.s32 	%p3, %r36, %r15;
	@%p3 bra 	$L__BB2_4;
$L__BB2_5:
	add.s32 	%r35, %r35, %r7;
	setp.lt.s32 	%p4, %r35, %r14;
	@%p4 bra 	$L__BB2_2;
$L__BB2_6:
	or.b32  	%r26, %r2, %r3;
	setp.ne.s32 	%p5, %r26, 0;
	@%p5 bra 	$L__BB2_9;
	mov.u32 	%r27, %ctaid.x;
	mov.u32 	%r28, %ntid.x;
	mov.u32 	%r29, %tid.x;
	mad.lo.s32 	%r30, %r27, %r28, %r29;
	setp.ne.s32 	%p6, %r30, 3;
	@%p6 bra 	$L__BB2_9;
	ld.param.u64 	%rd31, [_Z6dfieldiiiP7pmlayerPfS1_S1_S1__param_4];
	ld.param.u32 	%r34, [_Z6dfieldiiiP7pmlayerPfS1_S1_S1__param_0];
	add.s32 	%r31, %r34, -20;
	cvt.rn.f32.s32 	%f18, %r31;
	mul.f32 	%f19, %f18, 0fBF000000;
	mul.f32 	%f20, %f19, 0f3E000000;
	mul.f32 	%f21, %f20, %f18;
	mul.f32 	%f22, %f21, 0f3E000000;
	fma.rn.f32 	%f23, %f22, 0f3BBB989D, 0f3F000000;
	cvt.sat.f32.f32 	%f24, %f23;
	mov.f32 	%f25, 0f4B400001;
	mov.f32 	%f26, 0f437C0000;
	fma.rm.f32 	%f27, %f24, %f26, %f25;
	add.f32 	%f28, %f27, 0fCB40007F;
	neg.f32 	%f29, %f28;
	fma.rn.f32 	%f30, %f22, 0f3FB8AA3B, %f29;
	fma.rn.f32 	%f31, %f22, 0f32A57060, %f30;
	mov.b32 	%r32, %f27;
	shl.b32 	%r33, %r32, 23;
	mov.b32 	%f32, %r33;
	ex2.approx.ftz.f32 	%f33, %f31;
	mul.f32 	%f34, %f33, %f32;
	cvta.to.global.u64 	%rd30, %rd31;
	st.global.f32 	[%rd30+12], %f34;
$L__BB2_9:
	ret;

}
	// .globl	_Z6inctdziiiPfS_
.visible .entry _Z6inctdziiiPfS_(
	.param .u32 _Z6inctdziiiPfS__param_0,
	.param .u32 _Z6inctdziiiPfS__param_1,
	.param .u32 _Z6inctdziiiPfS__param_2,
	.param .u64 .ptr .align 1 _Z6inctdziiiPfS__param_3,
	.param .u64 .ptr .align 1 _Z6inctdziiiPfS__param_4
)
{
	.reg .pred 	%p<3>;
	.reg .b32 	%r<19>;
	.reg .b32 	%f<8>;
	.reg .b64 	%rd<16>;

	ld.param.u32 	%r10, [_Z6inctdziiiPfS__param_0];
	ld.param.u32 	%r8, [_Z6inctdziiiPfS__param_1];
	ld.param.u32 	%r9, [_Z6inctdziiiPfS__param_2];
	ld.param.u64 	%rd5, [_Z6inctdziiiPfS__param_3];
	ld.param.u64 	%rd6, [_Z6inctdziiiPfS__param_4];
	mov.u32 	%r11, %ctaid.x;
	mov.u32 	%r1, %ntid.x;
	mov.u32 	%r12, %tid.x;
	mad.lo.s32 	%r13, %r11, %r1, %r12;
	add.s32 	%r14, %r13, %r9;
	add.s32 	%r18, %r14, -1;
	sub.s32 	%r3, %r10, %r9;
	setp.gt.s32 	%p1, %r18, %r3;
	@%p1 bra 	$L__BB3_3;
	cvta.to.global.u64 	%rd1, %rd6;
	cvta.to.global.u64 	%rd7, %rd5;
	cvt.s64.s32 	%rd2, %r9;
	mul.wide.s32 	%rd8, %r9, 4;
	add.s64 	%rd3, %rd7, %rd8;
	sub.s32 	%r4, %r8, %r9;
	mul.wide.s32 	%rd9, %r4, 4;
	add.s64 	%rd4, %rd7, %rd9;
	mov.u32 	%r15, %nctaid.x;
	mul.lo.s32 	%r5, %r1, %r15;
$L__BB3_2:
	ld.global.f32 	%f1, [%rd3+-8];
	mul.lo.s32 	%r16, %r18, %r8;
	cvt.s64.s32 	%rd10, %r16;
	add.s64 	%rd11, %rd2, %rd10;
	shl.b64 	%rd12, %rd11, 2;
	add.s64 	%rd13, %rd1, %rd12;
	ld.global.f32 	%f2, [%rd13+-4];
	fma.rn.f32 	%f3, %f1, 0f3F000000, %f2;
	st.global.f32 	[%rd13+-4], %f3;
	ld.global.f32 	%f4, [%rd4];
	mul.f32 	%f5, %f4, 0f3F000000;
	add.s32 	%r17, %r16, %r4;
	mul.wide.s32 	%rd14, %r17, 4;
	add.s64 	%rd15, %rd1, %rd14;
	ld.global.f32 	%f6, [%rd15];
	sub.f32 	%f7, %f6, %f5;
	st.global.f32 	[%rd15], %f7;
	add.s32 	%r18, %r18, %r5;
	setp.le.s32 	%p2, %r18, %r3;
	@%p2 bra 	$L__BB3_2;
$L__BB3_3:
	ret;

}
	// .globl	_Z6efieldiiP6mediumPfS1_S1_
.visible .entry _Z6efieldiiP6mediumPfS1_S1_(
	.param .u32 _Z6efieldiiP6mediumPfS1_S1__param_0,
	.param .u32 _Z6efieldiiP6mediumPfS1_S1__param_1,
	.param .u64 .ptr .align 1 _Z6efieldiiP6mediumPfS1_S1__param_2,
	.param .u64 .ptr .align 1 _Z6efieldiiP6mediumPfS1_S1__param_3,
	.param .u64 .ptr .align 1 _Z6efieldiiP6mediumPfS1_S1__param_4,
	.param .u64 .ptr .align 1 _Z6efieldiiP6mediumPfS1_S1__param_5
)
{
	.reg .pred 	%p<5>;
	.reg .b32 	%r<23>;
	.reg .b32 	%f<9>;
	.reg .b64 	%rd<19>;

	ld.param.u32 	%r11, [_Z6efieldiiP6mediumPfS1_S1__param_0];
	ld.param.u32 	%r12, [_Z6efieldiiP6mediumPfS1_S1__param_1];
	ld.param.u64 	%rd5, [_Z6efieldiiP6mediumPfS1_S1__param_2];
	ld.param.u64 	%rd6, [_Z6efieldiiP6mediumPfS1_S1__param_3];
	ld.param.u64 	%rd7, [_Z6efieldiiP6mediumPfS1_S1__param_4];
	ld.param.u64 	%rd8, [_Z6efieldiiP6mediumPfS1_S1__param_5];
	mov.u32 	%r13, %ctaid.y;
	mov.u32 	%r1, %ntid.y;
	mov.u32 	%r14, %tid.y;
	mad.lo.s32 	%r21, %r13, %r1, %r14;
	setp.ge.s32 	%p1, %r21, %r11;
	@%p1 bra 	$L__BB4_6;
	cvta.to.global.u64 	%rd1, %rd5;
	mov.u32 	%r15, %ctaid.x;
	mov.u32 	%r16, %ntid.x;
	mov.u32 	%r17, %tid.x;
	mad.lo.s32 	%r3, %r15, %r16, %r17;
	mov.u32 	%r18, %nctaid.x;
	mul.lo.s32 	%r4, %r16, %r18;
	mov.u32 	%r19, %nctaid.y;
	mul.lo.s32 	%r5, %r1, %r19;
	cvta.to.global.u64 	%rd2, %rd6;
	cvta.to.global.u64 	%rd3, %rd7;
	cvta.to.global.u64 	%rd4, %rd8;
$L__BB4_2:
	setp.ge.s32 	%p2, %r3, %r12;
	@%p2 bra 	$L__BB4_5;
	mul.lo.s32 	%r7, %r21, %r12;
	mov.u32 	%r22, %r3;
$L__BB4_4:
	add.s32 	%r20, %r22, %r7;
	ld.global.u64 	%rd9, [%rd1];
	cvta.to.global.u64 	%rd10, %rd9;
	mul.wide.s32 	%rd11, %r20, 4;
	add.s64 	%rd12, %rd10, %rd11;
	ld.global.f32 	%f1, [%rd12];
	add.s64 	%rd13, %rd2, %rd11;
	ld.global.f32 	%f2, [%rd13];
	add.s64 	%rd14, %rd3, %rd11;
	ld.global.f32 	%f3, [%rd14];
	sub.f32 	%f4, %f2, %f3;
	mul.f32 	%f5, %f1, %f4;
	add.s64 	%rd15, %rd4, %rd11;
	st.global.f32 	[%rd15], %f5;
	ld.global.u64 	%rd16, [%rd1+8];
	cvta.to.global.u64 	%rd17, %rd16;
	add.s64 	%rd18, %rd17, %rd11;
	ld.global.f32 	%f6, [%rd18];
	ld.global.f32 	%f7, [%rd14];
	fma.rn.f32 	%f8, %f5, %f6, %f7;
	st.global.f32 	[%rd14], %f8;
	add.s32 	%r22, %r22, %r4;
	setp.lt.s32 	%p3, %r22, %r12;
	@%p3 bra 	$L__BB4_4;
$L__BB4_5:
	add.s32 	%r21, %r21, %r5;
	setp.lt.s32 	%p4, %r21, %r11;
	@%p4 bra 	$L__BB4_2;
$L__BB4_6:
	ret;

}
	// .globl	_Z6hxinctiPfS_
.visible .entry _Z6hxinctiPfS_(
	.param .u32 _Z6hxinctiPfS__param_0,
	.param .u64 .ptr .align 1 _Z6hxinctiPfS__param_1,
	.param .u64 .ptr .align 1 _Z6hxinctiPfS__param_2
)
{
	.reg .pred 	%p<3>;
	.reg .b32 	%r<12>;
	.reg .b32 	%f<6>;
	.reg .b64 	%rd<8>;

	ld.param.u32 	%r7, [_Z6hxinctiPfS__param_0];
	ld.param.u64 	%rd3, [_Z6hxinctiPfS__param_1];
	ld.param.u64 	%rd4, [_Z6hxinctiPfS__param_2];
	mov.u32 	%r8, %ctaid.x;
	mov.u32 	%r1, %ntid.x;
	mov.u32 	%r9, %tid.x;
	mad.lo.s32 	%r11, %r8, %r1, %r9;
	add.s32 	%r3, %r7, -1;
	setp.ge.s32 	%p1, %r11, %r3;
	@%p1 bra 	$L__BB5_3;
	mov.u32 	%r10, %nctaid.x;
	mul.lo.s32 	%r4, %r1, %r10;
	cvta.to.global.u64 	%rd1, %rd3;
	cvta.to.global.u64 	%rd2, %rd4;
$L__BB5_2:
	mul.wide.s32 	%rd5, %r11, 4;
	add.s64 	%rd6, %rd1, %rd5;
	ld.global.f32 	%f1, [%rd6];
	ld.global.f32 	%f2, [%rd6+4];
	sub.f32 	%f3, %f1, %f2;
	add.s64 	%rd7, %rd2, %rd5;
	ld.global.f32 	%f4, [%rd7];
	fma.rn.f32 	%f5, %f3, 0f3F000000, %f4;
	st.global.f32 	[%rd7], %f5;
	add.s32 	%r11, %r11, %r4;
	setp.lt.s32 	%p2, %r11, %r3;
	@%p2 bra 	$L__BB5_2;
$L__BB5_3:
	ret;

}
	// .globl	_Z6hfieldiiP7pmlayerPfS1_S1_S1_S1_
.visible .entry _Z6hfieldiiP7pmlayerPfS1_S1_S1_S1_(
	.param .u32 _Z6hfieldiiP7pmlayerPfS1_S1_S1_S1__param_0,
	.param .u32 _Z6hfieldiiP7pmlayerPfS1_S1_S1_S1__param_1,
	.param .u64 .ptr .align 1 _Z6hfieldiiP7pmlayerPfS1_S1_S1_S1__param_2,
	.param .u64 .ptr .align 1 _Z6hfieldiiP7pmlayerPfS1_S1_S1_S1__param_3,
	.param .u64 .ptr .align 1 _Z6hfieldiiP7pmlayerPfS1_S1_S1_S1__param_4,
	.param .u64 .ptr .align 1 _Z6hfieldiiP7pmlayerPfS1_S1_S1_S1__param_5,
	.param .u64 .ptr .align 1 _Z6hfieldiiP7pmlayerPfS1_S1_S1_S1__param_6,
	.param .u64 .ptr .align 1 _Z6hfieldiiP7pmlayerPfS1_S1_S1_S1__param_7
)
{
	.reg .pred 	%p<5>;
	.reg .b32 	%r<25>;
	.reg .b32 	%f<38>;
	.reg .b64 	%rd<43>;

	ld.param.u32 	%r12, [_Z6hfieldiiP7pmlayerPfS1_S1_S1_S1__param_0];
	ld.param.u32 	%r11, [_Z6hfieldiiP7pmlayerPfS1_S1_S1_S1__param_1];
	ld.param.u64 	%rd5, [_Z6hfieldiiP7pmlayerPfS1_S1_S1_S1__param_2];
	ld.param.u64 	%rd7, [_Z6hfieldiiP7pmlayerPfS1_S1_S1_S1__param_4];
	ld.param.u64 	%rd9, [_Z6hfieldiiP7pmlayerPfS1_S1_S1_S1__param_6];
	ld.param.u64 	%rd10, [_Z6hfieldiiP7pmlayerPfS1_S1_S1_S1__param_7];
	mov.u32 	%r13, %ctaid.y;
	mov.u32 	%r14, %ntid.y;
	mov.u32 	%r15, %tid.y;
	mad.lo.s32 	%r23, %r13, %r14, %r15;
	add.s32 	%r2, %r12, -1;
	setp.ge.s32 	%p1, %r23, %r2;
	@%p1 bra 	$L__BB6_6;
	cvta.to.global.u64 	%rd1, %rd5;
	mov.u32 	%r16, %ctaid.x;
	mov.u32 	%r17, %ntid.x;
	mov.u32 	%r18, %tid.x;
	mad.lo.s32 	%r3, %r16, %r17, %r18;
	add.s32 	%r4, %r11, -1;
	mov.u32 	%r19, %nctaid.x;
	mul.lo.s32 	%r5, %r17, %r19;
	cvta.to.global.u64 	%rd2, %rd7;
	cvta.to.global.u64 	%rd3, %rd9;
	cvta.to.global.u64 	%rd4, %rd10;
	mul.wide.s32 	%rd15, %r11, 4;
$L__BB6_2:
	setp.ge.s32 	%p2, %r3, %r4;
	@%p2 bra 	$L__BB6_5;
	mul.lo.s32 	%r7, %r23, %r11;
	mul.wide.s32 	%rd29, %r23, 4;
	mov.u32 	%r24, %r3;
$L__BB6_4:
	ld.param.u64 	%rd42, [_Z6hfieldiiP7pmlayerPfS1_S1_S1_S1__param_5];
	ld.param.u64 	%rd41, [_Z6hfieldiiP7pmlayerPfS1_S1_S1_S1__param_3];
	add.s32 	%r20, %r24, %r7;
	cvta.to.global.u64 	%rd11, %rd41;
	mul.wide.s32 	%rd12, %r20, 4;
	add.s64 	%rd13, %rd11, %rd12;
	ld.global.f32 	%f1, [%rd13];
	ld.global.f32 	%f2, [%rd13+4];
	sub.f32 	%f3, %f1, %f2;
	add.s64 	%rd14, %rd2, %rd12;
	ld.global.f32 	%f4, [%rd14];
	add.f32 	%f5, %f4, %f3;
	st.global.f32 	[%rd14], %f5;
	ld.global.f32 	%f6, [%rd13];
	add.s64 	%rd16, %rd13, %rd15;
	ld.global.f32 	%f7, [%rd16];
	sub.f32 	%f8, %f6, %f7;
	cvta.to.global.u64 	%rd17, %rd42;
	add.s64 	%rd18, %rd17, %rd12;
	ld.global.f32 	%f9, [%rd18];
	add.f32 	%f10, %f9, %f8;
	st.global.f32 	[%rd18], %f10;
	ld.global.u64 	%rd19, [%rd1+40];
	cvta.to.global.u64 	%rd20, %rd19;
	mul.wide.s32 	%rd21, %r24, 4;
	add.s64 	%rd22, %rd20, %rd21;
	ld.global.f32 	%f11, [%rd22];
	add.s64 	%rd23, %rd3, %rd12;
	ld.global.f32 	%f12, [%rd23];
	ld.global.u64 	%rd24, [%rd1+32];
	cvta.to.global.u64 	%rd25, %rd24;
	add.s64 	%rd26, %rd25, %rd21;
	ld.global.f32 	%f13, [%rd26];
	ld.global.f32 	%f14, [%rd13];
	mul.f32 	%f15, %f14, 0f3F000000;
	ld.global.f32 	%f16, [%rd13+4];
	mul.f32 	%f17, %f16, 0f3F000000;
	sub.f32 	%f18, %f15, %f17;
	ld.global.u64 	%rd27, [%rd1];
	cvta.to.global.u64 	%rd28, %rd27;
	add.s64 	%rd30, %rd28, %rd29;
	ld.global.f32 	%f19, [%rd30];
	ld.global.f32 	%f20, [%rd14];
	fma.rn.f32 	%f21, %f19, %f20, %f18;
	mul.f32 	%f22, %f13, %f21;
	fma.rn.f32 	%f23, %f11, %f12, %f22;
	st.global.f32 	[%rd23], %f23;
	ld.global.u64 	%rd31, [%rd1+16];
	cvta.to.global.u64 	%rd32, %rd31;
	add.s64 	%rd33, %rd32, %rd29;
	ld.global.f32 	%f24, [%rd33];
	add.s64 	%rd34, %rd4, %rd12;
	ld.global.f32 	%f25, [%rd34];
	mul.f32 	%f26, %f24, %f25;
	ld.global.u64 	%rd35, [%rd1+8];
	cvta.to.global.u64 	%rd36, %rd35;
	add.s64 	%rd37, %rd36, %rd29;
	ld.global.f32 	%f27, [%rd37];
	ld.global.f32 	%f28, [%rd13];
	mul.f32 	%f29, %f28, 0f3F000000;
	ld.global.f32 	%f30, [%rd16];
	mul.f32 	%f31, %f30, 0f3F000000;
	sub.f32 	%f32, %f29, %f31;
	ld.global.u64 	%rd38, [%rd1+24];
	cvta.to.global.u64 	%rd39, %rd38;
	add.s64 	%rd40, %rd39, %rd21;
	ld.global.f32 	%f33, [%rd40];
	ld.global.f32 	%f34, [%rd18];
	fma.rn.f32 	%f35, %f33, %f34, %f32;
	mul.f32 	%f36, %f27, %f35;
	sub.f32 	%f37, %f26, %f36;
	st.global.f32 	[%rd34], %f37;
	add.s32 	%r24, %r24, %r5;
	setp.lt.s32 	%p3, %r24, %r4;
	@%p3 bra 	$L__BB6_4;
$L__BB6_5:
	mov.u32 	%r21, %ntid.y;
	mov.u32 	%r22, %nctaid.y;
	mad.lo.s32 	%r23, %r21, %r22, %r23;
	setp.lt.s32 	%p4, %r23, %r2;
	@%p4 bra 	$L__BB6_2;
$L__BB6_6:
	ret;

}
	// .globl	_Z6incthxiiiPfS_
.visible .entry _Z6incthxiiiPfS_(
	.param .u32 _Z6incthxiiiPfS__param_0,
	.param .u32 _Z6incthxiiiPfS__param_1,
	.param .u32 _Z6incthxiiiPfS__param_2,
	.param .u64 .ptr .align 1 _Z6incthxiiiPfS__param_3,
	.param .u64 .ptr .align 1 _Z6incthxiiiPfS__param_4
)
{
	.reg .pred 	%p<3>;
	.reg .b32 	%r<19>;
	.reg .b32 	%f<8>;
	.reg .b64 	%rd<16>;

	ld.param.u32 	%r10, [_Z6incthxiiiPfS__param_0];
	ld.param.u32 	%r8, [_Z6incthxiiiPfS__param_1];
	ld.param.u32 	%r9, [_Z6incthxiiiPfS__param_2];
	ld.param.u64 	%rd5, [_Z6incthxiiiPfS__param_3];
	ld.param.u64 	%rd6, [_Z6incthxiiiPfS__param_4];
	mov.u32 	%r11, %ctaid.x;
	mov.u32 	%r1, %ntid.x;
	mov.u32 	%r12, %tid.x;
	mad.lo.s32 	%r13, %r11, %r1, %r12;
	add.s32 	%r14, %r13, %r9;
	add.s32 	%r18, %r14, -1;
	sub.s32 	%r3, %r10, %r9;
	setp.gt.s32 	%p1, %r18, %r3;
	@%p1 bra 	$L__BB7_3;
	cvta.to.global.u64 	%rd1, %rd6;
	cvta.to.global.u64 	%rd7, %rd5;
	cvt.s64.s32 	%rd2, %r9;
	mul.wide.s32 	%rd8, %r9, 4;
	add.s64 	%rd3, %rd7, %rd8;
	sub.s32 	%r4, %r8, %r9;
	mul.wide.s32 	%rd9, %r4, 4;
	add.s64 	%rd4, %rd7, %rd9;
	mov.u32 	%r15, %nctaid.x;
	mul.lo.s32 	%r5, %r1, %r15;
$L__BB7_2:
	ld.global.f32 	%f1, [%rd3+-4];
	mul.lo.s32 	%r16, %r18, %r8;
	cvt.s64.s32 	%rd10, %r16;
	add.s64 	%rd11, %rd2, %rd10;
	shl.b64 	%rd12, %rd11, 2;
	add.s64 	%rd13, %rd1, %rd12;
	ld.global.f32 	%f2, [%rd13+-8];
	fma.rn.f32 	%f3, %f1, 0f3F000000, %f2;
	st.global.f32 	[%rd13+-8], %f3;
	ld.global.f32 	%f4, [%rd4];
	mul.f32 	%f5, %f4, 0f3F000000;
	add.s32 	%r17, %r16, %r4;
	mul.wide.s32 	%rd14, %r17, 4;
	add.s64 	%rd15, %rd1, %rd14;
	ld.global.f32 	%f6, [%rd15];
	sub.f32 	%f7, %f6, %f5;
	st.global.f32 	[%rd15], %f7;
	add.s32 	%r18, %r18, %r5;
	setp.le.s32 	%p2, %r18, %r3;
	@%p2 bra 	$L__BB7_2;
$L__BB7_3:
	ret;

}
	// .globl	_Z6incthyiiiPfS_
.visible .entry _Z6incthyiiiPfS_(
	.param .u32 _Z6incthyiiiPfS__param_0,
	.param .u32 _Z6incthyiiiPfS__param_1,
	.param .u32 _Z6incthyiiiPfS__param_2,
	.param .u64 .ptr .align 1 _Z6incthyiiiPfS__param_3,
	.param .u64 .ptr .align 1 _Z6incthyiiiPfS__param_4
)
{
	.reg .pred 	%p<3>;
	.reg .b32 	%r<22>;
	.reg .b32 	%f<8>;
	.reg .b64 	%rd<11>;

	ld.param.u32 	%r9, [_Z6incthyiiiPfS__param_0];
	ld.param.u32 	%r10, [_Z6incthyiiiPfS__param_1];
	ld.param.u32 	%r11, [_Z6incthyiiiPfS__param_2];
	ld.param.u64 	%rd3, [_Z6incthyiiiPfS__param_3];
	ld.param.u64 	%rd4, [_Z6incthyiiiPfS__param_4];
	mov.u32 	%r12, %ctaid.x;
	mov.u32 	%r1, %ntid.x;
	mov.u32 	%r13, %tid.x;
	mad.lo.s32 	%r14, %r12, %r1, %r13;
	add.s32 	%r15, %r14, %r11;
	add.s32 	%r21, %r15, -1;
	sub.s32 	%r3, %r10, %r11;
	setp.gt.s32 	%p1, %r21, %r3;
	@%p1 bra 	$L__BB8_3;
	cvta.to.global.u64 	%rd1, %rd4;
	add.s32 	%r16, %r11, -2;
	mul.lo.s32 	%r4, %r16, %r10;
	sub.s32 	%r17, %r9, %r11;
	mul.lo.s32 	%r5, %r17, %r10;
	mov.u32 	%r18, %nctaid.x;
	mul.lo.s32 	%r6, %r1, %r18;
	cvta.to.global.u64 	%rd2, %rd3;
$L__BB8_2:
	mul.wide.s32 	%rd5, %r21, 4;
	add.s64 	%rd6, %rd2, %rd5;
	ld.global.f32 	%f1, [%rd6];
	mul.f32 	%f2, %f1, 0f3F000000;
	add.s32 	%r19, %r21, %r4;
	mul.wide.s32 	%rd7, %r19, 4;
	add.s64 	%rd8, %rd1, %rd7;
	ld.global.f32 	%f3, [%rd8];
	sub.f32 	%f4, %f3, %f2;
	st.global.f32 	[%rd8], %f4;
	ld.global.f32 	%f5, [%rd6];
	add.s32 	%r20, %r21, %r5;
	mul.wide.s32 	%rd9, %r20, 4;
	add.s64 	%rd10, %rd1, %rd9;
	ld.global.f32 	%f6, [%rd10];
	fma.rn.f32 	%f7, %f5, 0f3F000000, %f6;
	st.global.f32 	[%rd10], %f7;
	add.s32 	%r21, %r21, %r6;
	setp.le.s32 	%p2, %r21, %r3;
	@%p2 bra 	$L__BB8_2;
$L__BB8_3:
	ret;

}


// ===== COMPILED SASS (sm_100) =====

	.target	sm_100

	.elftype	@"ET_EXEC"


//--------------------- .note.nv.tkinfo           --------------------------
	.section	.note.nv.tkinfo,"",@"SHT_NOTE"
	.sectionflags	@"SHF_NOTE_NV_TKINFO"
	.tkinfo
        /*0018*/ 	.word	0x00000002
        /*0030*/ 	.string	""
        /*0030*/ 	.string	"ptxas"
        /*0030*/ 	.string	"Cuda compilation tools, release 13.0, V13.0.88"
        /*0030*/ 	.string	"Build cuda_13.0.r13.0/compiler.36424714_0"
        /*0030*/ 	.string	"-arch sm_100 -m 64 "



//--------------------- .note.nv.cuinfo           --------------------------
	.section	.note.nv.cuinfo,"",@"SHT_NOTE"
	.sectionflags	@"SHF_NOTE_NV_CUINFO"
        /*0018*/ 	.short	0x0002
        /*001a*/ 	.short	0x0064
        /*001c*/ 	.short	0x0082
	.zero		2


//--------------------- .nv.info                  --------------------------
	.section	.nv.info,"",@"SHT_CUDA_INFO"
	.align	4


	//----- nvinfo : EIATTR_REGCOUNT
	.align		4
        /*0000*/ 	.byte	0x04, 0x2f
        /*0002*/ 	.short	(.L_2 - .L_1)
	.align		4
.L_1:
        /*0004*/ 	.word	index@(_Z7fourieriiiifPfS_S_P6ftrans)
        /*0008*/ 	.word	0x00000020


	//----- nvinfo : EIATTR_FRAME_SIZE
	.align		4
.L_2:
        /*000c*/ 	.byte	0x04, 0x11
        /*000e*/ 	.short	(.L_4 - .L_3)
	.align		4
.L_3:
        /*0010*/ 	.word	index@(_Z7fourieriiiifPfS_S_P6ftrans)
        /*0014*/ 	.word	0x00000000


	//----- nvinfo : EIATTR_REGCOUNT
	.align		4
.L_4:
        /*0018*/ 	.byte	0x04, 0x2f
        /*001a*/ 	.short	(.L_6 - .L_5)
	.align		4
.L_5:
        /*001c*/ 	.word	index@(_Z6ezinctiPfS_S_)
        /*0020*/ 	.word	0x00000014


	//----- nvinfo : EIATTR_FRAME_SIZE
	.align		4
.L_6:
        /*0024*/ 	.byte	0x04, 0x11
        /*0026*/ 	.short	(.L_8 - .L_7)
	.align		4
.L_7:
        /*0028*/ 	.word	index@(_Z6ezinctiPfS_S_)
        /*002c*/ 	.word	0x00000000


	//----- nvinfo : EIATTR_REGCOUNT
	.align		4
.L_8:
        /*0030*/ 	.byte	0x04, 0x2f
        /*0032*/ 	.short	(.L_10 - .L_9)
	.align		4
.L_9:
        /*0034*/ 	.word	index@(_Z6dfieldiiiP7pmlayerPfS1_S1_S1_)
        /*0038*/ 	.word	0x00000020


	//----- nvinfo : EIATTR_FRAME_SIZE
	.align		4
.L_10:
        /*003c*/ 	.byte	0x04, 0x11
        /*003e*/ 	.short	(.L_12 - .L_11)
	.align		4
.L_11:
        /*0040*/ 	.word	index@(_Z6dfieldiiiP7pmlayerPfS1_S1_S1_)
        /*0044*/ 	.word	0x00000000


	//----- nvinfo : EIATTR_REGCOUNT
	.align		4
.L_12:
        /*0048*/ 	.byte	0x04, 0x2f
        /*004a*/ 	.short	(.L_14 - .L_13)
	.align		4
.L_13:
        /*004c*/ 	.word	index@(_Z6inctdziiiPfS_)
        /*0050*/ 	.word	0x00000016


	//----- nvinfo : EIATTR_FRAME_SIZE
	.align		4
.L_14:
        /*0054*/ 	.byte	0x04, 0x11
        /*0056*/ 	.short	(.L_16 - .L_15)
	.align		4
.L_15:
        /*0058*/ 	.word	index@(_Z6inctdziiiPfS_)
        /*005c*/ 	.word	0x00000000


	//----- nvinfo : EIATTR_REGCOUNT
	.align		4
.L_16:
        /*0060*/ 	.byte	0x04, 0x2f
        /*0062*/ 	.short	(.L_18 - .L_17)
	.align		4
.L_17:
        /*0064*/ 	.word	index@(_Z6efieldiiP6mediumPfS1_S1_)
        /*0068*/ 	.word	0x00000018


	//----- nvinfo : EIATTR_FRAME_SIZE
	.align		4
.L_18:
        /*006c*/ 	.byte	0x04, 0x11
        /*006e*/ 	.short	(.L_20 - .L_19)
	.align		4
.L_19:
        /*0070*/ 	.word	index@(_Z6efieldiiP6mediumPfS1_S1_)
        /*0074*/ 	.word	0x00000000


	//----- nvinfo : EIATTR_REGCOUNT
	.align		4
.L_20:
        /*0078*/ 	.byte	0x04, 0x2f
        /*007a*/ 	.short	(.L_22 - .L_21)
	.align		4
.L_21:
        /*007c*/ 	.word	index@(_Z6hxinctiPfS_)
        /*0080*/ 	.word	0x0000000e


	//----- nvinfo : EIATTR_FRAME_SIZE
	.align		4
.L_22:
        /*0084*/ 	.byte	0x04, 0x11
        /*0086*/ 	.short	(.L_24 - .L_23)
	.align		4
.L_23:
        /*0088*/ 	.word	index@(_Z6hxinctiPfS_)
        /*008c*/ 	.word	0x00000000


	//----- nvinfo : EIATTR_REGCOUNT
	.align		4
.L_24:
        /*0090*/ 	.byte	0x04, 0x2f
        /*0092*/ 	.short	(.L_26 - .L_25)
	.align		4
.L_25:
        /*0094*/ 	.word	index@(_Z6hfieldiiP7pmlayerPfS1_S1_S1_S1_)
        /*0098*/ 	.word	0x00000020


	//----- nvinfo : EIATTR_FRAME_SIZE
	.align		4
.L_26:
        /*009c*/ 	.byte	0x04, 0x11
        /*009e*/ 	.short	(.L_28 - .L_27)
	.align		4
.L_27:
        /*00a0*/ 	.word	index@(_Z6hfieldiiP7pmlayerPfS1_S1_S1_S1_)
        /*00a4*/ 	.word	0x00000000


	//----- nvinfo : EIATTR_REGCOUNT
	.align		4
.L_28:
        /*00a8*/ 	.byte	0x04, 0x2f
        /*00aa*/ 	.short	(.L_30 - .L_29)
	.align		4
.L_29:
        /*00ac*/ 	.word	index@(_Z6incthxiiiPfS_)
        /*00b0*/ 	.word	0x00000016


	//----- nvinfo : EIATTR_FRAME_SIZE
	.align		4
.L_30:
        /*00b4*/ 	.byte	0x04, 0x11
        /*00b6*/ 	.short	(.L_32 - .L_31)
	.align		4
.L_31:
        /*00b8*/ 	.word	index@(_Z6incthxiiiPfS_)
        /*00bc*/ 	.word	0x00000000


	//----- nvinfo : EIATTR_REGCOUNT
	.align		4
.L_32:
        /*00c0*/ 	.byte	0x04, 0x2f
        /*00c2*/ 	.short	(.L_34 - .L_33)
	.align		4
.L_33:
        /*00c4*/ 	.word	index@(_Z6incthyiiiPfS_)
        /*00c8*/ 	.word	0x00000016


	//----- nvinfo : EIATTR_FRAME_SIZE
	.align		4
.L_34:
        /*00cc*/ 	.byte	0x04, 0x11
        /*00ce*/ 	.short	(.L_36 - .L_35)
	.align		4
.L_35:
        /*00d0*/ 	.word	index@(_Z6incthyiiiPfS_)
        /*00d4*/ 	.word	0x00000000


	//----- nvinfo : EIATTR_MIN_STACK_SIZE
	.align		4
.L_36:
        /*00d8*/ 	.byte	0x04, 0x12
        /*00da*/ 	.short	(.L_38 - .L_37)
	.align		4
.L_37:
        /*00dc*/ 	.word	index@(_Z6incthyiiiPfS_)
        /*00e0*/ 	.word	0x00000000


	//----- nvinfo : EIATTR_MIN_STACK_SIZE
	.align		4
.L_38:
        /*00e4*/ 	.byte	0x04, 0x12
        /*00e6*/ 	.short	(.L_40 - .L_39)
	.align		4
.L_39:
        /*00e8*/ 	.word	index@(_Z6incthxiiiPfS_)
        /*00ec*/ 	.word	0x00000000


	//----- nvinfo : EIATTR_MIN_STACK_SIZE
	.align		4
.L_40:
        /*00f0*/ 	.byte	0x04, 0x12
        /*00f2*/ 	.short	(.L_42 - .L_41)
	.align		4
.L_41:
        /*00f4*/ 	.word	index@(_Z6hfieldiiP7pmlayerPfS1_S1_S1_S1_)
        /*00f8*/ 	.word	0x00000000


	//----- nvinfo : EIATTR_MIN_STACK_SIZE
	.align		4
.L_42:
        /*00fc*/ 	.byte	0x04, 0x12
        /*00fe*/ 	.short	(.L_44 - .L_43)
	.align		4
.L_43:
        /*0100*/ 	.word	index@(_Z6hxinctiPfS_)
        /*0104*/ 	.word	0x00000000


	//----- nvinfo : EIATTR_MIN_STACK_SIZE
	.align		4
.L_44:
        /*0108*/ 	.byte	0x04, 0x12
        /*010a*/ 	.short	(.L_46 - .L_45)
	.align		4
.L_45:
        /*010c*/ 	.word	index@(_Z6efieldiiP6mediumPfS1_S1_)
        /*0110*/ 	.word	0x00000000


	//----- nvinfo : EIATTR_MIN_STACK_SIZE
	.align		4
.L_46:
        /*0114*/ 	.byte	0x04, 0x12
        /*0116*/ 	.short	(.L_48 - .L_47)
	.align		4
.L_47:
        /*0118*/ 	.word	index@(_Z6inctdziiiPfS_)
        /*011c*/ 	.word	0x00000000


	//----- nvinfo : EIATTR_MIN_STACK_SIZE
	.align		4
.L_48:
        /*0120*/ 	.byte	0x04, 0x12
        /*0122*/ 	.short	(.L_50 - .L_49)
	.align		4
.L_49:
        /*0124*/ 	.word	index@(_Z6dfieldiiiP7pmlayerPfS1_S1_S1_)
        /*0128*/ 	.word	0x00000000


	//----- nvinfo : EIATTR_MIN_STACK_SIZE
	.align		4
.L_50:
        /*012c*/ 	.byte	0x04, 0x12
        /*012e*/ 	.short	(.L_52 - .L_51)
	.align		4
.L_51:
        /*0130*/ 	.word	index@(_Z6ezinctiPfS_S_)
        /*0134*/ 	.word	0x00000000


	//----- nvinfo : EIATTR_MIN_STACK_SIZE
	.align		4
.L_52:
        /*0138*/ 	.byte	0x04, 0x12
        /*013a*/ 	.short	(.L_54 - .L_53)
	.align		4
.L_53:
        /*013c*/ 	.word	index@(_Z7fourieriiiifPfS_S_P6ftrans)
        /*0140*/ 	.word	0x00000000
.L_54:


//--------------------- .nv.compat                --------------------------
	.section	.nv.compat,"",@"SHT_CUDA_COMPAT_INFO"
	.align	4
        /*0000*/ 	.byte	0x02, 0x09, 0x00, 0x00, 0x02, 0x02, 0x01, 0x00, 0x02, 0x05, 0x05, 0x00, 0x03, 0x07, 0x01, 0x01
        /*0010*/ 	.byte	0x02, 0x03, 0x00, 0x00, 0x02, 0x06, 0x01, 0x00, 0x04, 0x0b, 0x08, 0x00, 0x01, 0x00, 0x00, 0x00
        /*0020*/ 	.byte	0x00, 0x00, 0x00, 0x00


//--------------------- .nv.info._Z6incthyiiiPfS_ --------------------------
	.section	.nv.info._Z6incthyiiiPfS_,"",@"SHT_CUDA_INFO"
	.sectionflags	@""
	.align	4


	//----- nvinfo : EIATTR_CUDA_API_VERSION
	.align		4
        /*0000*/ 	.byte	0x04, 0x37
        /*0002*/ 	.short	(.L_56 - .L_55)
.L_55:
        /*0004*/ 	.word	0x00000082


	//----- nvinfo : EIATTR_KPARAM_INFO
	.align		4
.L_56:
        /*0008*/ 	.byte	0x04, 0x17
        /*000a*/ 	.short	(.L_58 - .L_57)
.L_57:
        /*000c*/ 	.word	0x00000000
        /*0010*/ 	.short	0x0004
        /*0012*/ 	.short	0x0018
        /*0014*/ 	.byte	0x00, 0xf5, 0x21, 0x00


	//----- nvinfo : EIATTR_KPARAM_INFO
	.align		4
.L_58:
        /*0018*/ 	.byte	0x04, 0x17
        /*001a*/ 	.short	(.L_60 - .L_59)
.L_59:
        /*001c*/ 	.word	0x00000000
        /*0020*/ 	.short	0x0003
        /*0022*/ 	.short	0x0010
        /*0024*/ 	.byte	0x00, 0xf5, 0x21, 0x00


	//----- nvinfo : EIATTR_KPARAM_INFO
	.align		4
.L_60:
        /*0028*/ 	.byte	0x04, 0x17
        /*002a*/ 	.short	(.L_62 - .L_61)
.L_61:
        /*002c*/ 	.word	0x00000000
        /*0030*/ 	.short	0x0002
        /*0032*/ 	.short	0x0008
        /*0034*/ 	.byte	0x00, 0xf0, 0x11, 0x00


	//----- nvinfo : EIATTR_KPARAM_INFO
	.align		4
.L_62:
        /*0038*/ 	.byte	0x04, 0x17
        /*003a*/ 	.short	(.L_64 - .L_63)
.L_63:
        /*003c*/ 	.word	0x00000000
        /*0040*/ 	.short	0x0001
        /*0042*/ 	.short	0x0004
        /*0044*/ 	.byte	0x00, 0xf0, 0x11, 0x00


	//----- nvinfo : EIATTR_KPARAM_INFO
	.align		4
.L_64:
        /*0048*/ 	.byte	0x04, 0x17
        /*004a*/ 	.short	(.L_66 - .L_65)
.L_65:
        /*004c*/ 	.word	0x00000000
        /*0050*/ 	.short	0x0000
        /*0052*/ 	.short	0x0000
        /*0054*/ 	.byte	0x00, 0xf0, 0x11, 0x00


	//----- nvinfo : EIATTR_SPARSE_MMA_MASK
	.align		4
.L_66:
        /*0058*/ 	.byte	0x03, 0x50
        /*005a*/ 	.short	0x0000


	//----- nvinfo : EIATTR_MAXREG_COUNT
	.align		4
        /*005c*/ 	.byte	0x03, 0x1b
        /*005e*/ 	.short	0x00ff


	//----- nvinfo : EIATTR_MERCURY_ISA_VERSION
	.align		4
        /*0060*/ 	.byte	0x03, 0x5f
        /*0062*/ 	.short	0x0101


	//----- nvinfo : EIATTR_VRC_CTA_INIT_COUNT
	.align		4
        /*0064*/ 	.byte	0x02, 0x4a
	.zero		1
	.zero		1


	//----- nvinfo : EIATTR_EXIT_INSTR_OFFSETS
	.align		4
        /*0068*/ 	.byte	0x04, 0x1c
        /*006a*/ 	.short	(.L_68 - .L_67)


	//   ....[0]....
.L_67:
        /*006c*/ 	.word	0x000000a0


	//   ....[1]....
        /*0070*/ 	.word	0x00000230


	//----- nvinfo : EIATTR_CRS_STACK_SIZE
	.align		4
.L_68:
        /*0074*/ 	.byte	0x04, 0x1e
        /*0076*/ 	.short	(.L_70 - .L_69)
.L_69:
        /*0078*/ 	.word	0x00000000


	//----- nvinfo : EIATTR_CBANK_PARAM_SIZE
	.align		4
.L_70:
        /*007c*/ 	.byte	0x03, 0x19
        /*007e*/ 	.short	0x0020


	//----- nvinfo : EIATTR_PARAM_CBANK
	.align		4
        /*0080*/ 	.byte	0x04, 0x0a
        /*0082*/ 	.short	(.L_72 - .L_71)
	.align		4
.L_71:
        /*0084*/ 	.word	index@(.nv.constant0._Z6incthyiiiPfS_)
        /*0088*/ 	.short	0x0380
        /*008a*/ 	.short	0x0020


	//----- nvinfo : EIATTR_SW_WAR
	.align		4
.L_72:
        /*008c*/ 	.byte	0x04, 0x36
        /*008e*/ 	.short	(.L_74 - .L_73)
.L_73:
        /*0090*/ 	.word	0x00000008
.L_74:


//--------------------- .nv.info._Z6incthxiiiPfS_ --------------------------
	.section	.nv.info._Z6incthxiiiPfS_,"",@"SHT_CUDA_INFO"
	.sectionflags	@""
	.align	4


	//----- nvinfo : EIATTR_CUDA_API_VERSION
	.align		4
        /*0000*/ 	.byte	0x04, 0x37
        /*0002*/ 	.short	(.L_76 - .L_75)
.L_75:
        /*0004*/ 	.word	0x00000082


	//----- nvinfo : EIATTR_KPARAM_INFO
	.align		4
.L_76:
        /*0008*/ 	.byte	0x04, 0x17
        /*000a*/ 	.short	(.L_78 - .L_77)
.L_77:
        /*000c*/ 	.word	0x00000000
        /*0010*/ 	.short	0x0004
        /*0012*/ 	.short	0x0018
        /*0014*/ 	.byte	0x00, 0xf5, 0x21, 0x00


	//----- nvinfo : EIATTR_KPARAM_INFO
	.align		4
.L_78:
        /*0018*/ 	.byte	0x04, 0x17
        /*001a*/ 	.short	(.L_80 - .L_79)
.L_79:
        /*001c*/ 	.word	0x00000000
        /*0020*/ 	.short	0x0003
        /*0022*/ 	.short	0x0010
        /*0024*/ 	.byte	0x00, 0xf5, 0x21, 0x00


	//----- nvinfo : EIATTR_KPARAM_INFO
	.align		4
.L_80:
        /*0028*/ 	.byte	0x04, 0x17
        /*002a*/ 	.short	(.L_82 - .L_81)
.L_81:
        /*002c*/ 	.word	0x00000000
        /*0030*/ 	.short	0x0002
        /*0032*/ 	.short	0x0008
        /*0034*/ 	.byte	0x00, 0xf0, 0x11, 0x00


	//----- nvinfo : EIATTR_KPARAM_INFO
	.align		4
.L_82:
        /*0038*/ 	.byte	0x04, 0x17
        /*003a*/ 	.short	(.L_84 - .L_83)
.L_83:
        /*003c*/ 	.word	0x00000000
        /*0040*/ 	.short	0x0001
        /*0042*/ 	.short	0x0004
        /*0044*/ 	.byte	0x00, 0xf0, 0x11, 0x00


	//----- nvinfo : EIATTR_KPARAM_INFO
	.align		4
.L_84:
        /*0048*/ 	.byte	0x04, 0x17
        /*004a*/ 	.short	(.L_86 - .L_85)
.L_85:
        /*004c*/ 	.word	0x00000000
        /*0050*/ 	.short	0x0000
        /*0052*/ 	.short	0x0000
        /*0054*/ 	.byte	0x00, 0xf0, 0x11, 0x00


	//----- nvinfo : EIATTR_SPARSE_MMA_MASK
	.align		4
.L_86:
        /*0058*/ 	.byte	0x03, 0x50
        /*005a*/ 	.short	0x0000


	//----- nvinfo : EIATTR_MAXREG_COUNT
	.align		4
        /*005c*/ 	.byte	0x03, 0x1b
        /*005e*/ 	.short	0x00ff


	//----- nvinfo : EIATTR_MERCURY_ISA_VERSION
	.align		4
        /*0060*/ 	.byte	0x03, 0x5f
        /*0062*/ 	.short	0x0101


	//----- nvinfo : EIATTR_VRC_CTA_INIT_COUNT
	.align		4
        /*0064*/ 	.byte	0x02, 0x4a
	.zero		1
	.zero		1


	//----- nvinfo : EIATTR_EXIT_INSTR_OFFSETS
	.align		4
        /*0068*/ 	.byte	0x04, 0x1c
        /*006a*/ 	.short	(.L_88 - .L_87)


	//   ....[0]....
.L_87:
        /*006c*/ 	.word	0x000000a0


	//   ....[1]....
        /*0070*/ 	.word	0x00000280


	//----- nvinfo : EIATTR_CRS_STACK_SIZE
	.align		4
.L_88:
        /*0074*/ 	.byte	0x04, 0x1e
        /*0076*/ 	.short	(.L_90 - .L_89)
.L_89:
        /*0078*/ 	.word	0x00000000


	//----- nvinfo : EIATTR_CBANK_PARAM_SIZE
	.align		4
.L_90:
        /*007c*/ 	.byte	0x03, 0x19
        /*007e*/ 	.short	0x0020


	//----- nvinfo : EIATTR_PARAM_CBANK
	.align		4
        /*0080*/ 	.byte	0x04, 0x0a
        /*0082*/ 	.short	(.L_92 - .L_91)
	.align		4
.L_91:
        /*0084*/ 	.word	index@(.nv.constant0._Z6incthxiiiPfS_)
        /*0088*/ 	.short	0x0380
        /*008a*/ 	.short	0x0020


	//----- nvinfo : EIATTR_SW_WAR
	.align		4
.L_92:
        /*008c*/ 	.byte	0x04, 0x36
        /*008e*/ 	.short	(.L_94 - .L_93)
.L_93:
        /*0090*/ 	.word	0x00000008
.L_94:


//--------------------- .nv.info._Z6hfieldiiP7pmlayerPfS1_S1_S1_S1_ --------------------------
	.section	.nv.info._Z6hfieldiiP7pmlayerPfS1_S1_S1_S1_,"",@"SHT_CUDA_INFO"
	.sectionflags	@""
	.align	4


	//----- nvinfo : EIATTR_CUDA_API_VERSION
	.align		4
        /*0000*/ 	.byte	0x04, 0x37
        /*0002*/ 	.short	(.L_96 - .L_95)
.L_95:
        /*0004*/ 	.word	0x00000082


	//----- nvinfo : EIATTR_KPARAM_INFO
	.align		4
.L_96:
        /*0008*/ 	.byte	0x04, 0x17
        /*000a*/ 	.short	(.L_98 - .L_97)
.L_97:
        /*000c*/ 	.word	0x00000000
        /*0010*/ 	.short	0x0007
        /*0012*/ 	.short	0x0030
        /*0014*/ 	.byte	0x00, 0xf5, 0x21, 0x00


	//----- nvinfo : EIATTR_KPARAM_INFO
	.align		4
.L_98:
        /*0018*/ 	.byte	0x04, 0x17
        /*001a*/ 	.short	(.L_100 - .L_99)
.L_99:
        /*001c*/ 	.word	0x00000000
        /*0020*/ 	.short	0x0006
        /*0022*/ 	.short	0x0028
        /*0024*/ 	.byte	0x00, 0xf5, 0x21, 0x00


	//----- nvinfo : EIATTR_KPARAM_INFO
	.align		4
.L_100:
        /*0028*/ 	.byte	0x04, 0x17
        /*002a*/ 	.short	(.L_102 - .L_101)
.L_101:
        /*002c*/ 	.word	0x00000000
        /*0030*/ 	.short	0x0005
        /*0032*/ 	.short	0x0020
        /*0034*/ 	.byte	0x00, 0xf5, 0x21, 0x00


	//----- nvinfo : EIATTR_KPARAM_INFO
	.align		4
.L_102:
        /*0038*/ 	.byte	0x04, 0x17
        /*003a*/ 	.short	(.L_104 - .L_103)
.L_103:
        /*003c*/ 	.word	0x00000000
        /*0040*/ 	.short	0x0004
        /*0042*/ 	.short	0x0018
        /*0044*/ 	.byte	0x00, 0xf5, 0x21, 0x00


	//----- nvinfo : EIATTR_KPARAM_INFO
	.align		4
.L_104:
        /*0048*/ 	.byte	0x04, 0x17
        /*004a*/ 	.short	(.L_106 - .L_105)
.L_105:
        /*004c*/ 	.word	0x00000000
        /*0050*/ 	.short	0x0003
        /*0052*/ 	.short	0x0010
        /*0054*/ 	.byte	0x00, 0xf5, 0x21, 0x00


	//----- nvinfo : EIATTR_KPARAM_INFO
	.align		4
.L_106:
        /*0058*/ 	.byte	0x04, 0x17
        /*005a*/ 	.short	(.L_108 - .L_107)
.L_107:
        /*005c*/ 	.word	0x00000000
        /*0060*/ 	.short	0x0002
        /*0062*/ 	.short	0x0008
        /*0064*/ 	.byte	0x00, 0xf5, 0x21, 0x00


	//----- nvinfo : EIATTR_KPARAM_INFO
	.align		4
.L_108:
        /*0068*/ 	.byte	0x04, 0x17
        /*006a*/ 	.short	(.L_110 - .L_109)
.L_109:
        /*006c*/ 	.word	0x00000000
        /*0070*/ 	.short	0x0001
        /*0072*/ 	.short	0x0004
        /*0074*/ 	.byte	0x00, 0xf0, 0x11, 0x00


	//----- nvinfo : EIATTR_KPARAM_INFO
	.align		4
.L_110:
        /*0078*/ 	.byte	0x04, 0x17
        /*007a*/ 	.short	(.L_112 - .L_111)
.L_111:
        /*007c*/ 	.word	0x00000000
        /*0080*/ 	.short	0x0000
        /*0082*/ 	.short	0x0000
        /*0084*/ 	.byte	0x00, 0xf0, 0x11, 0x00


	//----- nvinfo : EIATTR_SPARSE_MMA_MASK
	.align		4
.L_112:
        /*0088*/ 	.byte	0x03, 0x50
        /*008a*/ 	.short	0x0000


	//----- nvinfo : EIATTR_MAXREG_COUNT
	.align		4
        /*008c*/ 	.byte	0x03, 0x1b
        /*008e*/ 	.short	0x00ff


	//----- nvinfo : EIATTR_MERCURY_ISA_VERSION
	.align		4
        /*0090*/ 	.byte	0x03, 0x5f
        /*0092*/ 	.short	0x0101


	//----- nvinfo : EIATTR_VRC_CTA_INIT_COUNT
	.align		4
        /*0094*/ 	.byte	0x02, 0x4a
	.zero		1
	.zero		1


	//----- nvinfo : EIATTR_EXIT_INSTR_OFFSETS
	.align		4
        /*0098*/ 	.byte	0x04, 0x1c
        /*009a*/ 	.short	(.L_114 - .L_113)


	//   ....[0]....
.L_113:
        /*009c*/ 	.word	0x00000080


	//   ....[1]....
        /*00a0*/ 	.word	0x000005f0


	//----- nvinfo : EIATTR_CRS_STACK_SIZE
	.align		4
.L_114:
        /*00a4*/ 	.byte	0x04, 0x1e
        /*00a6*/ 	.short	(.L_116 - .L_115)
.L_115:
        /*00a8*/ 	.word	0x00000000


	//----- nvinfo : EIATTR_CBANK_PARAM_SIZE
	.align		4
.L_116:
        /*00ac*/ 	.byte	0x03, 0x19
        /*00ae*/ 	.short	0x0038


	//----- nvinfo : EIATTR_PARAM_CBANK
	.align		4
        /*00b0*/ 	.byte	0x04, 0x0a
        /*00b2*/ 	.short	(.L_118 - .L_117)
	.align		4
.L_117:
        /*00b4*/ 	.word	index@(.nv.constant0._Z6hfieldiiP7pmlayerPfS1_S1_S1_S1_)
        /*00b8*/ 	.short	0x0380
        /*00ba*/ 	.short	0x0038


	//----- nvinfo : EIATTR_SW_WAR
	.align		4
.L_118:
        /*00bc*/ 	.byte	0x04, 0x36
        /*00be*/ 	.short	(.L_120 - .L_119)
.L_119:
        /*00c0*/ 	.word	0x00000008
.L_120:


//--------------------- .nv.info._Z6hxinctiPfS_   --------------------------
	.section	.nv.info._Z6hxinctiPfS_,"",@"SHT_CUDA_INFO"
	.sectionflags	@""
	.align	4


	//----- nvinfo : EIATTR_CUDA_API_VERSION
	.align		4
        /*0000*/ 	.byte	0x04, 0x37
        /*0002*/ 	.short	(.L_122 - .L_121)
.L_121:
        /*0004*/ 	.word	0x00000082


	//----- nvinfo : EIATTR_KPARAM_INFO
	.align		4
.L_122:
        /*0008*/ 	.byte	0x04, 0x17
        /*000a*/ 	.short	(.L_124 - .L_123)
.L_123:
        /*000c*/ 	.word	0x00000000
        /*0010*/ 	.short	0x0002
        /*0012*/ 	.short	0x0010
        /*0014*/ 	.byte	0x00, 0xf5, 0x21, 0x00


	//----- nvinfo : EIATTR_KPARAM_INFO
	.align		4
.L_124:
        /*0018*/ 	.byte	0x04, 0x17
        /*001a*/ 	.short	(.L_126 - .L_125)
.L_125:
        /*001c*/ 	.word	0x00000000
        /*0020*/ 	.short	0x0001
        /*0022*/ 	.short	0x0008
        /*0024*/ 	.byte	0x00, 0xf5, 0x21, 0x00


	//----- nvinfo : EIATTR_KPARAM_INFO
	.align		4
.L_126:
        /*0028*/ 	.byte	0x04, 0x17
        /*002a*/ 	.short	(.L_128 - .L_127)
.L_127:
        /*002c*/ 	.word	0x00000000
        /*0030*/ 	.short	0x0000
        /*0032*/ 	.short	0x0000
        /*0034*/ 	.byte	0x00, 0xf0, 0x11, 0x00


	//----- nvinfo : EIATTR_SPARSE_MMA_MASK
	.align		4
.L_128:
        /*0038*/ 	.byte	0x03, 0x50
        /*003a*/ 	.short	0x0000


	//----- nvinfo : EIATTR_MAXREG_COUNT
	.align		4
        /*003c*/ 	.byte	0x03, 0x1b
        /*003e*/ 	.short	0x00ff


	//----- nvinfo : EIATTR_MERCURY_ISA_VERSION
	.align		4
        /*0040*/ 	.byte	0x03, 0x5f
        /*0042*/ 	.short	0x0101


	//----- nvinfo : EIATTR_VRC_CTA_INIT_COUNT
	.align		4
        /*0044*/ 	.byte	0x02, 0x4a
	.zero		1
	.zero		1


	//----- nvinfo : EIATTR_EXIT_INSTR_OFFSETS
	.align		4
        /*0048*/ 	.byte	0x04, 0x1c
        /*004a*/ 	.short	(.L_130 - .L_129)


	//   ....[0]....
.L_129:
        /*004c*/ 	.word	0x00000080


	//   ....[1]....
        /*0050*/ 	.word	0x00000190


	//----- nvinfo : EIATTR_CRS_STACK_SIZE
	.align		4
.L_130:
        /*0054*/ 	.byte	0x04, 0x1e
        /*0056*/ 	.short	(.L_132 - .L_131)
.L_131:
        /*0058*/ 	.word	0x00000000


	//----- nvinfo : EIATTR_CBANK_PARAM_SIZE
	.align		4
.L_132:
        /*005c*/ 	.byte	0x03, 0x19
        /*005e*/ 	.short	0x0018


	//----- nvinfo : EIATTR_PARAM_CBANK
	.align		4
        /*0060*/ 	.byte	0x04, 0x0a
        /*0062*/ 	.short	(.L_134 - .L_133)
	.align		4
.L_133:
        /*0064*/ 	.word	index@(.nv.constant0._Z6hxinctiPfS_)
        /*0068*/ 	.short	0x0380
        /*006a*/ 	.short	0x0018


	//----- nvinfo : EIATTR_SW_WAR
	.align		4
.L_134:
        /*006c*/ 	.byte	0x04, 0x36
        /*006e*/ 	.short	(.L_136 - .L_135)
.L_135:
        /*0070*/ 	.word	0x00000008
.L_136:


//--------------------- .nv.info._Z6efieldiiP6mediumPfS1_S1_ --------------------------
	.section	.nv.info._Z6efieldiiP6mediumPfS1_S1_,"",@"SHT_CUDA_INFO"
	.sectionflags	@""
	.align	4


	//----- nvinfo : EIATTR_CUDA_API_VERSION
	.align		4
        /*0000*/ 	.byte	0x04, 0x37
        /*0002*/ 	.short	(.L_138 - .L_137)
.L_137:
        /*0004*/ 	.word	0x00000082


	//----- nvinfo : EIATTR_KPARAM_INFO
	.align		4
.L_138:
        /*0008*/ 	.byte	0x04, 0x17
        /*000a*/ 	.short	(.L_140 - .L_139)
.L_139:
        /*000c*/ 	.word	0x00000000
        /*0010*/ 	.short	0x0005
        /*0012*/ 	.short	0x0020
        /*0014*/ 	.byte	0x00, 0xf5, 0x21, 0x00


	//----- nvinfo : EIATTR_KPARAM_INFO
	.align		4
.L_140:
        /*0018*/ 	.byte	0x04, 0x17
        /*001a*/ 	.short	(.L_142 - .L_141)
.L_141:
        /*001c*/ 	.word	0x00000000
        /*0020*/ 	.short	0x0004
        /*0022*/ 	.short	0x0018
        /*0024*/ 	.byte	0x00, 0xf5, 0x21, 0x00


	//----- nvinfo : EIATTR_KPARAM_INFO
	.align		4
.L_142:
        /*0028*/ 	.byte	0x04, 0x17
        /*002a*/ 	.short	(.L_144 - .L_143)
.L_143:
        /*002c*/ 	.word	0x00000000
        /*0030*/ 	.short	0x0003
        /*0032*/ 	.short	0x0010
        /*0034*/ 	.byte	0x00, 0xf5, 0x21, 0x00


	//----- nvinfo : EIATTR_KPARAM_INFO
	.align		4
.L_144:
        /*0038*/ 	.byte	0x04, 0x17
        /*003a*/ 	.short	(.L_146 - .L_145)
.L_145:
        /*003c*/ 	.word	0x00000000
        /*0040*/ 	.short	0x0002
        /*0042*/ 	.short	0x0008
        /*0044*/ 	.byte	0x00, 0xf5, 0x21, 0x00


	//----- nvinfo : EIATTR_KPARAM_INFO
	.align		4
.L_146:
        /*0048*/ 	.byte	0x04, 0x17
        /*004a*/ 	.short	(.L_148 - .L_147)
.L_147:
        /*004c*/ 	.word	0x00000000
        /*0050*/ 	.short	0x0001
        /*0052*/ 	.short	0x0004
        /*0054*/ 	.byte	0x00, 0xf0, 0x11, 0x00


	//----- nvinfo : EIATTR_KPARAM_INFO
	.align		4
.L_148:
        /*0058*/ 	.byte	0x04, 0x17
        /*005a*/ 	.short	(.L_150 - .L_149)
.L_149:
        /*005c*/ 	.word	0x00000000
        /*0060*/ 	.short	0x0000
        /*0062*/ 	.short	0x0000
        /*0064*/ 	.byte	0x00, 0xf0, 0x11, 0x00


	//----- nvinfo : EIATTR_SPARSE_MMA_MASK
	.align		4
.L_150:
        /*0068*/ 	.byte	0x03, 0x50
        /*006a*/ 	.short	0x0000


	//----- nvinfo : EIATTR_MAXREG_COUNT
	.align		4
        /*006c*/ 	.byte	0x03, 0x1b
        /*006e*/ 	.short	0x00ff


	//----- nvinfo : EIATTR_MERCURY_ISA_VERSION
	.align		4
        /*0070*/ 	.byte	0x03, 0x5f
        /*0072*/ 	.short	0x0101


	//----- nvinfo : EIATTR_VRC_CTA_INIT_COUNT
	.align		4
        /*0074*/ 	.byte	0x02, 0x4a
	.zero		1
	.zero		1


	//----- nvinfo : EIATTR_EXIT_INSTR_OFFSETS
	.align		4
        /*0078*/ 	.byte	0x04, 0x1c
        /*007a*/ 	.short	(.L_152 - .L_151)


	//   ....[0]....
.L_151:
        /*007c*/ 	.word	0x00000070


	//   ....[1]....
        /*0080*/ 	.word	0x00000340


	//----- nvinfo : EIATTR_CRS_STACK_SIZE
	.align		4
.L_152:
        /*0084*/ 	.byte	0x04, 0x1e
        /*0086*/ 	.short	(.L_154 - .L_153)
.L_153:
        /*0088*/ 	.word	0x00000000


	//----- nvinfo : EIATTR_CBANK_PARAM_SIZE
	.align		4
.L_154:
        /*008c*/ 	.byte	0x03, 0x19
        /*008e*/ 	.short	0x0028


	//----- nvinfo : EIATTR_PARAM_CBANK
	.align		4
        /*0090*/ 	.byte	0x04, 0x0a
        /*0092*/ 	.short	(.L_156 - .L_155)
	.align		4
.L_155:
        /*0094*/ 	.word	index@(.nv.constant0._Z6efieldiiP6mediumPfS1_S1_)
        /*0098*/ 	.short	0x0380
        /*009a*/ 	.short	0x0028


	//----- nvinfo : EIATTR_SW_WAR
	.align		4
.L_156:
        /*009c*/ 	.byte	0x04, 0x36
        /*009e*/ 	.short	(.L_158 - .L_157)
.L_157:
        /*00a0*/ 	.word	0x00000008
.L_158:


//--------------------- .nv.info._Z6inctdziiiPfS_ --------------------------
	.section	.nv.info._Z6inctdziiiPfS_,"",@"SHT_CUDA_INFO"
	.sectionflags	@""
	.align	4


	//----- nvinfo : EIATTR_CUDA_API_VERSION
	.align		4
        /*0000*/ 	.byte	0x04, 0x37
        /*0002*/ 	.short	(.L_160 - .L_159)
.L_159:
        /*0004*/ 	.word	0x00000082


	//----- nvinfo : EIATTR_KPARAM_INFO
	.align		4
.L_160:
        /*0008*/ 	.byte	0x04, 0x17
        /*000a*/ 	.short	(.L_162 - .L_161)
.L_161:
        /*000c*/ 	.word	0x00000000
        /*0010*/ 	.short	0x0004
        /*0012*/ 	.short	0x0018
        /*0014*/ 	.byte	0x00, 0xf5, 0x21, 0x00


	//----- nvinfo : EIATTR_KPARAM_INFO
	.align		4
.L_162:
        /*0018*/ 	.byte	0x04, 0x17
        /*001a*/ 	.short	(.L_164 - .L_163)
.L_163:
        /*001c*/ 	.word	0x00000000
        /*0020*/ 	.short	0x0003
        /*0022*/ 	.short	0x0010
        /*0024*/ 	.byte	0x00, 0xf5, 0x21, 0x00


	//----- nvinfo : EIATTR_KPARAM_INFO
	.align		4
.L_164:
        /*0028*/ 	.byte	0x04, 0x17
        /*002a*/ 	.short	(.L_166 - .L_165)
.L_165:
        /*002c*/ 	.word	0x00000000
        /*0030*/ 	.short	0x0002
        /*0032*/ 	.short	0x0008
        /*0034*/ 	.byte	0x00, 0xf0, 0x11, 0x00


	//----- nvinfo : EIATTR_KPARAM_INFO
	.align		4
.L_166:
        /*0038*/ 	.byte	0x04, 0x17
        /*003a*/ 	.short	(.L_168 - .L_167)
.L_167:
        /*003c*/ 	.word	0x00000000
        /*0040*/ 	.short	0x0001
        /*0042*/ 	.short	0x0004
        /*0044*/ 	.byte	0x00, 0xf0, 0x11, 0x00


	//----- nvinfo : EIATTR_KPARAM_INFO
	.align		4
.L_168:
        /*0048*/ 	.byte	0x04, 0x17
        /*004a*/ 	.short	(.L_170 - .L_169)
.L_169:
        /*004c*/ 	.word	0x00000000
        /*0050*/ 	.short	0x0000
        /*0052*/ 	.short	0x0000
        /*0054*/ 	.byte	0x00, 0xf0, 0x11, 0x00


	//----- nvinfo : EIATTR_SPARSE_MMA_MASK
	.align		4
.L_170:
        /*0058*/ 	.byte	0x03, 0x50
        /*005a*/ 	.short	0x0000


	//----- nvinfo : EIATTR_MAXREG_COUNT
	.align		4
        /*005c*/ 	.byte	0x03, 0x1b
        /*005e*/ 	.short	0x00ff


	//----- nvinfo : EIATTR_MERCURY_ISA_VERSION
	.align		4
        /*0060*/ 	.byte	0x03, 0x5f
        /*0062*/ 	.short	0x0101


	//----- nvinfo : EIATTR_VRC_CTA_INIT_COUNT
	.align		4
        /*0064*/ 	.byte	0x02, 0x4a
	.zero		1
	.zero		1


	//----- nvinfo : EIATTR_EXIT_INSTR_OFFSETS
	.align		4
        /*0068*/ 	.byte	0x04, 0x1c
        /*006a*/ 	.short	(.L_172 - .L_171)


	//   ....[0]....
.L_171:
        /*006c*/ 	.word	0x000000a0


	//   ....[1]....
        /*0070*/ 	.word	0x00000280


	//----- nvinfo : EIATTR_CRS_STACK_SIZE
	.align		4
.L_172:
        /*0074*/ 	.byte	0x04, 0x1e
        /*0076*/ 	.short	(.L_174 - .L_173)
.L_173:
        /*0078*/ 	.word	0x00000000


	//----- nvinfo : EIATTR_CBANK_PARAM_SIZE
	.align		4
.L_174:
        /*007c*/ 	.byte	0x03, 0x19
        /*007e*/ 	.short	0x0020


	//----- nvinfo : EIATTR_PARAM_CBANK
	.align		4
        /*0080*/ 	.byte	0x04, 0x0a
        /*0082*/ 	.short	(.L_176 - .L_175)
	.align		4
.L_175:
        /*0084*/ 	.word	index@(.nv.constant0._Z6inctdziiiPfS_)
        /*0088*/ 	.short	0x0380
        /*008a*/ 	.short	0x0020


	//----- nvinfo : EIATTR_SW_WAR
	.align		4
.L_176:
        /*008c*/ 	.byte	0x04, 0x36
        /*008e*/ 	.short	(.L_178 - .L_177)
.L_177:
        /*0090*/ 	.word	0x00000008
.L_178:


//--------------------- .nv.info._Z6dfieldiiiP7pmlayerPfS1_S1_S1_ --------------------------
	.section	.nv.info._Z6dfieldiiiP7pmlayerPfS1_S1_S1_,"",@"SHT_CUDA_INFO"
	.sectionflags	@""
	.align	4


	//----- nvinfo : EIATTR_CUDA_API_VERSION
	.align		4
        /*0000*/ 	.byte	0x04, 0x37
        /*0002*/ 	.short	(.L_180 - .L_179)
.L_179:
        /*0004*/ 	.word	0x00000082


	//----- nvinfo : EIATTR_KPARAM_INFO
	.align		4
.L_180:
        /*0008*/ 	.byte	0x04, 0x17
        /*000a*/ 	.short	(.L_182 - .L_181)
.L_181:
        /*000c*/ 	.word	0x00000000
        /*0010*/ 	.short	0x0007
        /*0012*/ 	.short	0x0030
        /*0014*/ 	.byte	0x00, 0xf5, 0x21, 0x00


	//----- nvinfo : EIATTR_KPARAM_INFO
	.align		4
.L_182:
        /*0018*/ 	.byte	0x04, 0x17
        /*001a*/ 	.short	(.L_184 - .L_183)
.L_183:
        /*001c*/ 	.word	0x00000000
        /*0020*/ 	.short	0x0006
        /*0022*/ 	.short	0x0028
        /*0024*/ 	.byte	0x00, 0xf5, 0x21, 0x00


	//----- nvinfo : EIATTR_KPARAM_INFO
	.align		4
.L_184:
        /*0028*/ 	.byte	0x04, 0x17
        /*002a*/ 	.short	(.L_186 - .L_185)
.L_185:
        /*002c*/ 	.word	0x00000000
        /*0030*/ 	.short	0x0005
        /*0032*/ 	.short	0x0020
        /*0034*/ 	.byte	0x00, 0xf5, 0x21, 0x00


	//----- nvinfo : EIATTR_KPARAM_INFO
	.align		4
.L_186:
        /*0038*/ 	.byte	0x04, 0x17
        /*003a*/ 	.short	(.L_188 - .L_187)
.L_187:
        /*003c*/ 	.word	0x00000000
        /*0040*/ 	.short	0x0004
        /*0042*/ 	.short	0x0018
        /*0044*/ 	.byte	0x00, 0xf5, 0x21, 0x00


	//----- nvinfo : EIATTR_KPARAM_INFO
	.align		4
.L_188:
        /*0048*/ 	.byte	0x04, 0x17
        /*004a*/ 	.short	(.L_190 - .L_189)
.L_189:
        /*004c*/ 	.word	0x00000000
        /*0050*/ 	.short	0x0003
        /*0052*/ 	.short	0x0010
        /*0054*/ 	.byte	0x00, 0xf5, 0x21, 0x00


	//----- nvinfo : EIATTR_KPARAM_INFO
	.align		4
.L_190:
        /*0058*/ 	.byte	0x04, 0x17
        /*005a*/ 	.short	(.L_192 - .L_191)
.L_191:
        /*005c*/ 	.word	0x00000000
        /*0060*/ 	.short	0x0002
        /*0062*/ 	.short	0x0008
        /*0064*/ 	.byte	0x00, 0xf0, 0x11, 0x00


	//----- nvinfo : EIATTR_KPARAM_INFO
	.align		4
.L_192:
        /*0068*/ 	.byte	0x04, 0x17
        /*006a*/ 	.short	(.L_194 - .L_193)
.L_193:
        /*006c*/ 	.word	0x00000000
        /*0070*/ 	.short	0x0001
        /*0072*/ 	.short	0x0004
        /*0074*/ 	.byte	0x00, 0xf0, 0x11, 0x00


	//----- nvinfo : EIATTR_KPARAM_INFO
	.align		4
.L_194:
        /*0078*/ 	.byte	0x04, 0x17
        /*007a*/ 	.short	(.L_196 - .L_195)
.L_195:
        /*007c*/ 	.word	0x00000000
        /*0080*/ 	.short	0x0000
        /*0082*/ 	.short	0x0000
        /*0084*/ 	.byte	0x00, 0xf0, 0x11, 0x00


	//----- nvinfo : EIATTR_SPARSE_MMA_MASK
	.align		4
.L_196:
        /*0088*/ 	.byte	0x03, 0x50
        /*008a*/ 	.short	0x0000


	//----- nvinfo : EIATTR_MAXREG_COUNT
	.align		4
        /*008c*/ 	.byte	0x03, 0x1b
        /*008e*/ 	.short	0x00ff


	//----- nvinfo : EIATTR_MERCURY_ISA_VERSION
	.align		4
        /*0090*/ 	.byte	0x03, 0x5f
        /*0092*/ 	.short	0x0101


	//----- nvinfo : EIATTR_VRC_CTA_INIT_COUNT
	.align		4
        /*0094*/ 	.byte	0x02, 0x4a
	.zero		1
	.zero		1


	//----- nvinfo : EIATTR_EXIT_INSTR_OFFSETS
	.align		4
        /*0098*/ 	.byte	0x04, 0x1c
        /*009a*/ 	.short	(.L_198 - .L_197)


	//   ....[0]....
.L_197:
        /*009c*/ 	.word	0x00000460


	//   ....[1]....
        /*00a0*/ 	.word	0x000004c0


	//   ....[2]....
        /*00a4*/ 	.word	0x000005e0


	//----- nvinfo : EIATTR_CRS_STACK_SIZE
	.align		4
.L_198:
        /*00a8*/ 	.byte	0x04, 0x1e
        /*00aa*/ 	.short	(.L_200 - .L_199)
.L_199:
        /*00ac*/ 	.word	0x00000000


	//----- nvinfo : EIATTR_CBANK_PARAM_SIZE
	.align		4
.L_200:
        /*00b0*/ 	.byte	0x03, 0x19
        /*00b2*/ 	.short	0x0038


	//----- nvinfo : EIATTR_PARAM_CBANK
	.align		4
        /*00b4*/ 	.byte	0x04, 0x0a
        /*00b6*/ 	.short	(.L_202 - .L_201)
	.align		4
.L_201:
        /*00b8*/ 	.word	index@(.nv.constant0._Z6dfieldiiiP7pmlayerPfS1_S1_S1_)
        /*00bc*/ 	.short	0x0380
        /*00be*/ 	.short	0x0038


	//----- nvinfo : EIATTR_SW_WAR
	.align		4
.L_202:
        /*00c0*/ 	.byte	0x04, 0x36
        /*00c2*/ 	.short	(.L_204 - .L_203)
.L_203:
        /*00c4*/ 	.word	0x00000008
.L_204:


//--------------------- .nv.info._Z6ezinctiPfS_S_ --------------------------
	.section	.nv.info._Z6ezinctiPfS_S_,"",@"SHT_CUDA_INFO"
	.sectionflags	@""
	.align	4


	//----- nvinfo : EIATTR_CUDA_API_VERSION
	.align		4
        /*0000*/ 	.byte	0x04, 0x37
        /*0002*/ 	.short	(.L_206 - .L_205)
.L_205:
        /*0004*/ 	.word	0x00000082


	//----- nvinfo : EIATTR_KPARAM_INFO
	.align		4
.L_206:
        /*0008*/ 	.byte	0x04, 0x17
        /*000a*/ 	.short	(.L_208 - .L_207)
.L_207:
        /*000c*/ 	.word	0x00000000
        /*0010*/ 	.short	0x0003
        /*0012*/ 	.short	0x0018
        /*0014*/ 	.byte	0x00, 0xf5, 0x21, 0x00


	//----- nvinfo : EIATTR_KPARAM_INFO
	.align		4
.L_208:
        /*0018*/ 	.byte	0x04, 0x17
        /*001a*/ 	.short	(.L_210 - .L_209)
.L_209:
        /*001c*/ 	.word	0x00000000
        /*0020*/ 	.short	0x0002
        /*0022*/ 	.short	0x0010
        /*0024*/ 	.byte	0x00, 0xf5, 0x21, 0x00


	//----- nvinfo : EIATTR_KPARAM_INFO
	.align		4
.L_210:
        /*0028*/ 	.byte	0x04, 0x17
        /*002a*/ 	.short	(.L_212 - .L_211)
.L_211:
        /*002c*/ 	.word	0x00000000
        /*0030*/ 	.short	0x0001
        /*0032*/ 	.short	0x0008
        /*0034*/ 	.byte	0x00, 0xf5, 0x21, 0x00


	//----- nvinfo : EIATTR_KPARAM_INFO
	.align		4
.L_212:
        /*0038*/ 	.byte	0x04, 0x17
        /*003a*/ 	.short	(.L_214 - .L_213)
.L_213:
        /*003c*/ 	.word	0x00000000
        /*0040*/ 	.short	0x0000
        /*0042*/ 	.short	0x0000
        /*0044*/ 	.byte	0x00, 0xf0, 0x11, 0x00


	//----- nvinfo : EIATTR_SPARSE_MMA_MASK
	.align		4
.L_214:
        /*0048*/ 	.byte	0x03, 0x50
        /*004a*/ 	.short	0x0000


	//----- nvinfo : EIATTR_MAXREG_COUNT
	.align		4
        /*004c*/ 	.byte	0x03, 0x1b
        /*004e*/ 	.short	0x00ff


	//----- nvinfo : EIATTR_MERCURY_ISA_VERSION
	.align		4
        /*0050*/ 	.byte	0x03, 0x5f
        /*0052*/ 	.short	0x0101


	//----- nvinfo : EIATTR_VRC_CTA_INIT_COUNT
	.align		4
        /*0054*/ 	.byte	0x02, 0x4a
	.zero		1
	.zero		1


	//----- nvinfo : EIATTR_EXIT_INSTR_OFFSETS
	.align		4
        /*0058*/ 	.byte	0x04, 0x1c
        /*005a*/ 	.short	(.L_216 - .L_215)


	//   ....[0]....
.L_215:
        /*005c*/ 	.word	0x000001e0


	//   ....[1]....
        /*0060*/ 	.word	0x000002f0


	//----- nvinfo : EIATTR_CRS_STACK_SIZE
	.align		4
.L_216:
        /*0064*/ 	.byte	0x04, 0x1e
        /*0066*/ 	.short	(.L_218 - .L_217)
.L_217:
        /*0068*/ 	.word	0x00000000


	//----- nvinfo : EIATTR_CBANK_PARAM_SIZE
	.align		4
.L_218:
        /*006c*/ 	.byte	0x03, 0x19
        /*006e*/ 	.short	0x0020


	//----- nvinfo : EIATTR_PARAM_CBANK
	.align		4
        /*0070*/ 	.byte	0x04, 0x0a
        /*0072*/ 	.short	(.L_220 - .L_219)
	.align		4
.L_219:
        /*0074*/ 	.word	index@(.nv.constant0._Z6ezinctiPfS_S_)
        /*0078*/ 	.short	0x0380
        /*007a*/ 	.short	0x0020


	//----- nvinfo : EIATTR_SW_WAR
	.align		4
.L_220:
        /*007c*/ 	.byte	0x04, 0x36
        /*007e*/ 	.short	(.L_222 - .L_221)
.L_221:
        /*0080*/ 	.word	0x00000008
.L_222:


//--------------------- .nv.info._Z7fourieriiiifPfS_S_P6ftrans --------------------------
	.section	.nv.info._Z7fourieriiiifPfS_S_P6ftrans,"",@"SHT_CUDA_INFO"
	.sectionflags	@""
	.align	4


	//----- nvinfo : EIATTR_CUDA_API_VERSION
	.align		4
        /*0000*/ 	.byte	0x04, 0x37
        /*0002*/ 	.short	(.L_224 - .L_223)
.L_223:
        /*0004*/ 	.word	0x00000082


	//----- nvinfo : EIATTR_KPARAM_INFO
	.align		4
.L_224:
        /*0008*/ 	.byte	0x04, 0x17
        /*000a*/ 	.short	(.L_226 - .L_225)
.L_225:
        /*000c*/ 	.word	0x00000000
        /*0010*/ 	.short	0x0008
        /*0012*/ 	.short	0x0030
        /*0014*/ 	.byte	0x00, 0xf5, 0x21, 0x00


	//----- nvinfo : EIATTR_KPARAM_INFO
	.align		4
.L_226:
        /*0018*/ 	.byte	0x04, 0x17
        /*001a*/ 	.short	(.L_228 - .L_227)
.L_227:
        /*001c*/ 	.word	0x00000000
        /*0020*/ 	.short	0x0007
        /*0022*/ 	.short	0x0028
        /*0024*/ 	.byte	0x00, 0xf5, 0x21, 0x00


	//----- nvinfo : EIATTR_KPARAM_INFO
	.align		4
.L_228:
        /*0028*/ 	.byte	0x04, 0x17
        /*002a*/ 	.short	(.L_230 - .L_229)
.L_229:
        /*002c*/ 	.word	0x00000000
        /*0030*/ 	.short	0x0006
        /*0032*/ 	.short	0x0020
        /*0034*/ 	.byte	0x00, 0xf5, 0x21, 0x00


	//----- nvinfo : EIATTR_KPARAM_INFO
	.align		4
.L_230:
        /*0038*/ 	.byte	0x04, 0x17
        /*003a*/ 	.short	(.L_232 - .L_231)
.L_231:
        /*003c*/ 	.word	0x00000000
        /*0040*/ 	.short	0x0005
        /*0042*/ 	.short	0x0018
        /*0044*/ 	.byte	0x00, 0xf5, 0x21, 0x00


	//----- nvinfo : EIATTR_KPARAM_INFO
	.align		4
.L_232:
        /*0048*/ 	.byte	0x04, 0x17
        /*004a*/ 	.short	(.L_234 - .L_233)
.L_233:
        /*004c*/ 	.word	0x00000000
        /*0050*/ 	.short	0x0004
        /*0052*/ 	.short	0x0010
        /*0054*/ 	.byte	0x00, 0xf0, 0x11, 0x00


	//----- nvinfo : EIATTR_KPARAM_INFO
	.align		4
.L_234:
        /*0058*/ 	.byte	0x04, 0x17
        /*005a*/ 	.short	(.L_236 - .L_235)
.L_235:
        /*005c*/ 	.word	0x00000000
        /*0060*/ 	.short	0x0003
        /*0062*/ 	.short	0x000c
        /*0064*/ 	.byte	0x00, 0xf0, 0x11, 0x00


	//----- nvinfo : EIATTR_KPARAM_INFO
	.align		4
.L_236:
        /*0068*/ 	.byte	0x04, 0x17
        /*006a*/ 	.short	(.L_238 - .L_237)
.L_237:
        /*006c*/ 	.word	0x00000000
        /*0070*/ 	.short	0x0002
        /*0072*/ 	.short	0x0008
        /*0074*/ 	.byte	0x00, 0xf0, 0x11, 0x00


	//----- nvinfo : EIATTR_KPARAM_INFO
	.align		4
.L_238:
        /*0078*/ 	.byte	0x04, 0x17
        /*007a*/ 	.short	(.L_240 - .L_239)
.L_239:
        /*007c*/ 	.word	0x00000000
        /*0080*/ 	.short	0x0001
        /*0082*/ 	.short	0x0004
        /*0084*/ 	.byte	0x00, 0xf0, 0x11, 0x00


	//----- nvinfo : EIATTR_KPARAM_INFO
	.align		4
.L_240:
        /*0088*/ 	.byte	0x04, 0x17
        /*008a*/ 	.short	(.L_242 - .L_241)
.L_241:
        /*008c*/ 	.word	0x00000000
        /*0090*/ 	.short	0x0000
        /*0092*/ 	.short	0x0000
        /*0094*/ 	.byte	0x00, 0xf0, 0x11, 0x00


	//----- nvinfo : EIATTR_SPARSE_MMA_MASK
	.align		4
.L_242:
        /*0098*/ 	.byte	0x03, 0x50
        /*009a*/ 	.short	0x0000


	//----- nvinfo : EIATTR_MAXREG_COUNT
	.align		4
        /*009c*/ 	.byte	0x03, 0x1b
        /*009e*/ 	.short	0x00ff


	//----- nvinfo : EIATTR_MERCURY_ISA_VERSION
	.align		4
        /*00a0*/ 	.byte	0x03, 0x5f
        /*00a2*/ 	.short	0x0101


	//----- nvinfo : EIATTR_VRC_CTA_INIT_COUNT
	.align		4
        /*00a4*/ 	.byte	0x02, 0x4a
	.zero		1
	.zero		1


	//----- nvinfo : EIATTR_EXIT_INSTR_OFFSETS
	.align		4
        /*00a8*/ 	.byte	0x04, 0x1c
        /*00aa*/ 	.short	(.L_244 - .L_243)


	//   ....[0]....
.L_243:
        /*00ac*/ 	.word	0x00000040


	//   ....[1]....
        /*00b0*/ 	.word	0x00002590


	//----- nvinfo : EIATTR_CRS_STACK_SIZE
	.align		4
.L_244:
        /*00b4*/ 	.byte	0x04, 0x1e
        /*00b6*/ 	.short	(.L_246 - .L_245)
.L_245:
        /*00b8*/ 	.word	0x00000000


	//----- nvinfo : EIATTR_CBANK_PARAM_SIZE
	.align		4
.L_246:
        /*00bc*/ 	.byte	0x03, 0x19
        /*00be*/ 	.short	0x0038


	//----- nvinfo : EIATTR_PARAM_CBANK
	.align		4
        /*00c0*/ 	.byte	0x04, 0x0a
        /*00c2*/ 	.short	(.L_248 - .L_247)
	.align		4
.L_247:
        /*00c4*/ 	.word	index@(.nv.constant0._Z7fourieriiiifPfS_S_P6ftrans)
        /*00c8*/ 	.short	0x0380
        /*00ca*/ 	.short	0x0038


	//----- nvinfo : EIATTR_SW_WAR
	.align		4
.L_248:
        /*00cc*/ 	.byte	0x04, 0x36
        /*00ce*/ 	.short	(.L_250 - .L_249)
.L_249:
        /*00d0*/ 	.word	0x00000008
.L_250:


//--------------------- .nv.callgraph             --------------------------
	.section	.nv.callgraph,"",@"SHT_CUDA_CALLGRAPH"
	.align	4
	.sectionentsize	8
	.align		4
        /*0000*/ 	.word	0x00000000
	.align		4
        /*0004*/ 	.word	0xffffffff
	.align		4
        /*0008*/ 	.word	0x00000000
	.align		4
        /*000c*/ 	.word	0xfffffffe
	.align		4
        /*0010*/ 	.word	0x00000000
	.align		4
        /*0014*/ 	.word	0xfffffffd
	.align		4
        /*0018*/ 	.word	0x00000000
	.align		4
        /*001c*/ 	.word	0xfffffffc


//--------------------- .nv.constant4             --------------------------
	.section	.nv.constant4,"a",@progbits
	.align	8
	.align		8
.nv.constant4:
        /*0000*/ 	.dword	__cudart_i2opi_f


//--------------------- .text._Z6incthyiiiPfS_    --------------------------
	.section	.text._Z6incthyiiiPfS_,"ax",@progbits
	.align	128
        .global         _Z6incthyiiiPfS_
        .type           _Z6incthyiiiPfS_,@function
        .size           _Z6incthyiiiPfS_,(.L_x_59 - _Z6incthyiiiPfS_)
        .other          _Z6incthyiiiPfS_,@"STO_CUDA_ENTRY STV_DEFAULT"
_Z6incthyiiiPfS_:
.text._Z6incthyiiiPfS_:
[----:B------:R-:W-:Y:S01]  /*0000*/  LDC R1, c[0x0][0x37c] ;  /* 0x0000df00ff017b82 */ /* 0x000fe20000000800 */
[----:B------:R-:W0:Y:S07]  /*0010*/  S2R R0, SR_TID.X ;  /* 0x0000000000007919 */ /* 0x000e2e0000002100 */
[----:B------:R-:W0:Y:S01]  /*0020*/  S2UR UR4, SR_CTAID.X ;  /* 0x00000000000479c3 */ /* 0x000e220000002500 */
[----:B------:R-:W1:Y:S07]  /*0030*/  LDCU UR5, c[0x0][0x384] ;  /* 0x00007080ff0577ac */ /* 0x000e6e0008000800 */
[----:B------:R-:W0:Y:S08]  /*0040*/  LDC R15, c[0x0][0x360] ;  /* 0x0000d800ff0f7b82 */ /* 0x000e300000000800 */
[----:B------:R-:W1:Y:S01]  /*0050*/  LDC R13, c[0x0][0x388] ;  /* 0x0000e200ff0d7b82 */ /* 0x000e620000000800 */
[----:B0-----:R-:W-:Y:S01]  /*0060*/  IMAD R0, R15, UR4, R0 ;  /* 0x000000040f007c24 */ /* 0x001fe2000f8e0200 */
[----:B-1----:R-:W-:-:S04]  /*0070*/  IADD3 R9, PT, PT, -R13, UR5, RZ ;  /* 0x000000050d097c10 */ /* 0x002fc8000fffe1ff */
[----:B------:R-:W-:-:S04]  /*0080*/  IADD3 R0, PT, PT, R0, -0x1, R13 ;  /* 0xffffffff00007810 */ /* 0x000fc80007ffe00d */
[----:B------:R-:W-:-:S13]  /*0090*/  ISETP.GT.AND P0, PT, R0, R9, PT ;  /* 0x000000090000720c */ /* 0x000fda0003f04270 */
[----:B------:R-:W-:Y:S05]  /*00a0*/  @P0 EXIT ;  /* 0x000000000000094d */ /* 0x000fea0003800000 */
[----:B------:R-:W0:Y:S01]  /*00b0*/  LDCU UR4, c[0x0][0x370] ;  /* 0x00006e00ff0477ac */ /* 0x000e220008000800 */
[----:B------:R-:W-:Y:S01]  /*00c0*/  IADD3 R11, PT, PT, R13, -0x2, RZ ;  /* 0xfffffffe0d0b7810 */ /* 0x000fe20007ffe0ff */
[----:B------:R-:W1:Y:S01]  /*00d0*/  LDCU UR8, c[0x0][0x380] ;  /* 0x00007000ff0877ac */ /* 0x000e620008000800 */
[----:B------:R-:W2:Y:S01]  /*00e0*/  LDCU.64 UR6, c[0x0][0x358] ;  /* 0x00006b00ff0677ac */ /* 0x000ea20008000a00 */
[----:B0-----:R-:W-:Y:S01]  /*00f0*/  IMAD R15, R15, UR4, RZ ;  /* 0x000000040f0f7c24 */ /* 0x001fe2000f8e02ff */
[----:B-1----:R-:W-:-:S07]  /*0100*/  IADD3 R13, PT, PT, -R13, UR8, RZ ;  /* 0x000000080d0d7c10 */ /* 0x002fce000fffe1ff */
.L_x_0:
[----:B0-----:R-:W0:Y:S01]  /*0110*/  LDC.64 R2, c[0x0][0x390] ;  /* 0x0000e400ff027b82 */ /* 0x001e220000000a00 */
[----:B------:R-:W-:-:S07]  /*0120*/  IMAD R5, R11, UR5, R0 ;  /* 0x000000050b057c24 */ /* 0x000fce000f8e0200 */
[----:B------:R-:W1:Y:S01]  /*0130*/  LDC.64 R6, c[0x0][0x398] ;  /* 0x0000e600ff067b82 */ /* 0x000e620000000a00 */
[----:B0-----:R-:W-:-:S05]  /*0140*/  IMAD.WIDE R2, R0, 0x4, R2 ;  /* 0x0000000400027825 */ /* 0x001fca00078e0202 */
[----:B--2---:R-:W2:Y:S01]  /*0150*/  LDG.E R8, desc[UR6][R2.64] ;  /* 0x0000000602087981 */ /* 0x004ea2000c1e1900 */
[----:B-1----:R-:W-:-:S05]  /*0160*/  IMAD.WIDE R4, R5, 0x4, R6 ;  /* 0x0000000405047825 */ /* 0x002fca00078e0206 */
[----:B------:R-:W2:Y:S01]  /*0170*/  LDG.E R17, desc[UR6][R4.64] ;  /* 0x0000000604117981 */ /* 0x000ea2000c1e1900 */
[----:B------:R-:W-:-:S04]  /*0180*/  IMAD R19, R13, UR5, R0 ;  /* 0x000000050d137c24 */ /* 0x000fc8000f8e0200 */
[----:B------:R-:W-:-:S04]  /*0190*/  IMAD.WIDE R6, R19, 0x4, R6 ;  /* 0x0000000413067825 */ /* 0x000fc800078e0206 */
[----:B--2---:R-:W-:-:S05]  /*01a0*/  FFMA R17, R8, -0.5, R17 ;  /* 0xbf00000008117823 */ /* 0x004fca0000000011 */
[----:B------:R0:W-:Y:S04]  /*01b0*/  STG.E desc[UR6][R4.64], R17 ;  /* 0x0000001104007986 */ /* 0x0001e8000c101906 */
[----:B------:R-:W2:Y:S04]  /*01c0*/  LDG.E R8, desc[UR6][R2.64] ;  /* 0x0000000602087981 */ /* 0x000ea8000c1e1900 */
[----:B------:R-:W2:Y:S01]  /*01d0*/  LDG.E R19, desc[UR6][R6.64] ;  /* 0x0000000606137981 */ /* 0x000ea2000c1e1900 */
[----:B------:R-:W-:-:S04]  /*01e0*/  IADD3 R0, PT, PT, R15, R0, RZ ;  /* 0x000000000f007210 */ /* 0x000fc80007ffe0ff */
[----:B------:R-:W-:Y:S01]  /*01f0*/  ISETP.GT.AND P0, PT, R0, R9, PT ;  /* 0x000000090000720c */ /* 0x000fe20003f04270 */
[----:B--2---:R-:W-:-:S05]  /*0200*/  FFMA R19, R8, 0.5, R19 ;  /* 0x3f00000008137823 */ /* 0x004fca0000000013 */
[----:B------:R0:W-:Y:S07]  /*0210*/  STG.E desc[UR6][R6.64], R19 ;  /* 0x0000001306007986 */ /* 0x0001ee000c101906 */
[----:B------:R-:W-:Y:S05]  /*0220*/  @!P0 BRA `(.L_x_0) ;  /* 0xfffffffc00b88947 */ /* 0x000fea000383ffff */
[----:B------:R-:W-:Y:S05]  /*0230*/  EXIT ;  /* 0x000000000000794d */ /* 0x000fea0003800000 */
.L_x_1:
[----:B------:R-:W-:-:S00]  /*0240*/  BRA `(.L_x_1) ;  /* 0xfffffffc00fc7947 */ /* 0x000fc0000383ffff */
[----:B------:R-:W-:-:S00]  /*0250*/  NOP ;  /* 0x0000000000007918 */ /* 0x000fc00000000000 */
        /* <DEDUP_REMOVED lines=10> */
.L_x_59:


//--------------------- .text._Z6incthxiiiPfS_    --------------------------
	.section	.text._Z6incthxiiiPfS_,"ax",@progbits
	.align	128
        .global         _Z6incthxiiiPfS_
        .type           _Z6incthxiiiPfS_,@function
        .size           _Z6incthxiiiPfS_,(.L_x_60 - _Z6incthxiiiPfS_)
        .other          _Z6incthxiiiPfS_,@"STO_CUDA_ENTRY STV_DEFAULT"
_Z6incthxiiiPfS_:
.text._Z6incthxiiiPfS_:
        /* <DEDUP_REMOVED lines=11> */
[----:B------:R-:W0:Y:S01]  /*00b0*/  LDC R13, c[0x0][0x384] ;  /* 0x0000e100ff0d7b82 */ /* 0x000e220000000800 */
[----:B------:R-:W1:Y:S01]  /*00c0*/  LDCU UR4, c[0x0][0x370] ;  /* 0x00006e00ff0477ac */ /* 0x000e620008000800 */
[----:B------:R-:W2:Y:S06]  /*00d0*/  LDCU.64 UR6, c[0x0][0x358] ;  /* 0x00006b00ff0677ac */ /* 0x000eac0008000a00 */
[----:B------:R-:W3:Y:S01]  /*00e0*/  LDC.64 R6, c[0x0][0x390] ;  /* 0x0000e400ff067b82 */ /* 0x000ee20000000a00 */
[----:B------:R-:W4:Y:S07]  /*00f0*/  LDCU.64 UR8, c[0x0][0x398] ;  /* 0x00007300ff0877ac */ /* 0x000f2e0008000a00 */
[----:B------:R-:W2:Y:S01]  /*0100*/  LDC.64 R2, c[0x0][0x398] ;  /* 0x0000e600ff027b82 */ /* 0x000ea20000000a00 */
[----:B-1----:R-:W-:-:S02]  /*0110*/  IMAD R16, R16, UR4, RZ ;  /* 0x0000000410107c24 */ /* 0x002fc4000f8e02ff */
[----:B0-----:R-:W-:Y:S02]  /*0120*/  IMAD.IADD R14, R13, 0x1, -R0 ;  /* 0x000000010d0e7824 */ /* 0x001fe400078e0a00 */
[----:B---3--:R-:W-:-:S04]  /*0130*/  IMAD.WIDE R4, R0, 0x4, R6 ;  /* 0x0000000400047825 */ /* 0x008fc800078e0206 */
[----:B----4-:R-:W-:-:S07]  /*0140*/  IMAD.WIDE R6, R14, 0x4, R6 ;  /* 0x000000040e067825 */ /* 0x010fce00078e0206 */
.L_x_2:
[----:B0-----:R-:W-:-:S05]  /*0150*/  IMAD R11, R15, R13, RZ ;  /* 0x0000000d0f0b7224 */ /* 0x001fca00078e02ff */
[----:B------:R-:W-:Y:S02]  /*0160*/  SHF.R.S32.HI R9, RZ, 0x1f, R11 ;  /* 0x0000001fff097819 */ /* 0x000fe4000001140b */
[----:B------:R-:W-:-:S04]  /*0170*/  IADD3 R10, P0, PT, R11, R0, RZ ;  /* 0x000000000b0a7210 */ /* 0x000fc80007f1e0ff */
[----:B------:R-:W-:Y:S02]  /*0180*/  LEA.HI.X.SX32 R9, R0, R9, 0x1, P0 ;  /* 0x0000000900097211 */ /* 0x000fe400000f0eff */
[----:B------:R-:W-:-:S04]  /*0190*/  LEA R8, P0, R10, UR8, 0x2 ;  /* 0x000000080a087c11 */ /* 0x000fc8000f8010ff */
[----:B------:R-:W-:Y:S02]  /*01a0*/  LEA.HI.X R9, R10, UR9, R9, 0x2, P0 ;  /* 0x000000090a097c11 */ /* 0x000fe400080f1409 */
[----:B--2---:R-:W2:Y:S04]  /*01b0*/  LDG.E R10, desc[UR6][R4.64+-0x4] ;  /* 0xfffffc06040a7981 */ /* 0x004ea8000c1e1900 */
[----:B------:R-:W2:Y:S01]  /*01c0*/  LDG.E R17, desc[UR6][R8.64+-0x8] ;  /* 0xfffff80608117981 */ /* 0x000ea2000c1e1900 */
[----:B------:R-:W-:Y:S01]  /*01d0*/  IADD3 R11, PT, PT, R14, R11, RZ ;  /* 0x0000000b0e0b7210 */ /* 0x000fe20007ffe0ff */
[----:B--2---:R-:W-:-:S04]  /*01e0*/  FFMA R17, R10, 0.5, R17 ;  /* 0x3f0000000a117823 */ /* 0x004fc80000000011 */
[----:B------:R-:W-:Y:S01]  /*01f0*/  IMAD.WIDE R10, R11, 0x4, R2 ;  /* 0x000000040b0a7825 */ /* 0x000fe200078e0202 */
[----:B------:R0:W-:Y:S04]  /*0200*/  STG.E desc[UR6][R8.64+-0x8], R17 ;  /* 0xfffff81108007986 */ /* 0x0001e8000c101906 */
[----:B------:R-:W2:Y:S04]  /*0210*/  LDG.E R18, desc[UR6][R6.64] ;  /* 0x0000000606127981 */ /* 0x000ea8000c1e1900 */
[----:B------:R-:W2:Y:S01]  /*0220*/  LDG.E R19, desc[UR6][R10.64] ;  /* 0x000000060a137981 */ /* 0x000ea2000c1e1900 */
[----:B------:R-:W-:-:S05]  /*0230*/  IMAD.IADD R15, R16, 0x1, R15 ;  /* 0x00000001100f7824 */ /* 0x000fca00078e020f */
[----:B------:R-:W-:Y:S01]  /*0240*/  ISETP.GT.AND P0, PT, R15, R12, PT ;  /* 0x0000000c0f00720c */ /* 0x000fe20003f04270 */
[----:B--2---:R-:W-:-:S05]  /*0250*/  FFMA R19, R18, -0.5, R19 ;  /* 0xbf00000012137823 */ /* 0x004fca0000000013 */
[----:B------:R0:W-:Y:S07]  /*0260*/  STG.E desc[UR6][R10.64], R19 ;  /* 0x000000130a007986 */ /* 0x0001ee000c101906 */
[----:B------:R-:W-:Y:S05]  /*0270*/  @!P0 BRA `(.L_x_2) ;  /* 0xfffffffc00b48947 */ /* 0x000fea000383ffff */
[----:B------:R-:W-:Y:S05]  /*0280*/  EXIT ;  /* 0x000000000000794d */ /* 0x000fea0003800000 */
.L_x_3:
        /* <DEDUP_REMOVED lines=15> */
.L_x_60:


//--------------------- .text._Z6hfieldiiP7pmlayerPfS1_S1_S1_S1_ --------------------------
	.section	.text._Z6hfieldiiP7pmlayerPfS1_S1_S1_S1_,"ax",@progbits
	.align	128
        .global         _Z6hfieldiiP7pmlayerPfS1_S1_S1_S1_
        .type           _Z6hfieldiiP7pmlayerPfS1_S1_S1_S1_,@function
        .size           _Z6hfieldiiP7pmlayerPfS1_S1_S1_S1_,(.L_x_61 - _Z6hfieldiiP7pmlayerPfS1_S1_S1_S1_)
        .other          _Z6hfieldiiP7pmlayerPfS1_S1_S1_S1_,@"STO_CUDA_ENTRY STV_DEFAULT"
_Z6hfieldiiP7pmlayerPfS1_S1_S1_S1_:
.text._Z6hfieldiiP7pmlayerPfS1_S1_S1_S1_:
[----:B------:R-:W-:Y:S01]  /*0000*/  LDC R1, c[0x0][0x37c] ;  /* 0x0000df00ff017b82 */ /* 0x000fe20000000800 */
[----:B------:R-:W0:Y:S07]  /*0010*/  S2R R0, SR_TID.Y ;  /* 0x0000000000007919 */ /* 0x000e2e0000002200 */
[----:B------:R-:W0:Y:S01]  /*0020*/  S2UR UR5, SR_CTAID.Y ;  /* 0x00000000000579c3 */ /* 0x000e220000002600 */
[----:B------:R-:W1:Y:S07]  /*0030*/  LDCU UR4, c[0x0][0x380] ;  /* 0x00007000ff0477ac */ /* 0x000e6e0008000800 */
[----:B------:R-:W0:Y:S01]  /*0040*/  LDC R21, c[0x0][0x364] ;  /* 0x0000d900ff157b82 */ /* 0x000e220000000800 */
[----:B-1----:R-:W-:Y:S01]  /*0050*/  UIADD3 UR4, UPT, UPT, UR4, -0x1, URZ ;  /* 0xffffffff04047890 */ /* 0x002fe2000fffe0ff */
[----:B0-----:R-:W-:-:S05]  /*0060*/  IMAD R21, R21, UR5, R0 ;  /* 0x0000000515157c24 */ /* 0x001fca000f8e0200 */
[----:B------:R-:W-:-:S13]  /*0070*/  ISETP.GE.AND P0, PT, R21, UR4, PT ;  /* 0x0000000415007c0c */ /* 0x000fda000bf06270 */
[----:B------:R-:W-:Y:S05]  /*0080*/  @P0 EXIT ;  /* 0x000000000000094d */ /* 0x000fea0003800000 */
[----:B------:R-:W0:Y:S01]  /*0090*/  S2R R3, SR_TID.X ;  /* 0x0000000000037919 */ /* 0x000e220000002100 */
[----:B------:R-:W0:Y:S01]  /*00a0*/  S2UR UR6, SR_CTAID.X ;  /* 0x00000000000679c3 */ /* 0x000e220000002500 */
[----:B------:R-:W1:Y:S01]  /*00b0*/  LDCU UR5, c[0x0][0x384] ;  /* 0x00007080ff0577ac */ /* 0x000e620008000800 */
[----:B------:R-:W2:Y:S06]  /*00c0*/  LDCU.64 UR8, c[0x0][0x358] ;  /* 0x00006b00ff0877ac */ /* 0x000eac0008000a00 */
[----:B------:R-:W0:Y:S01]  /*00d0*/  LDC R20, c[0x0][0x360] ;  /* 0x0000d800ff147b82 */ /* 0x000e220000000800 */
[----:B------:R-:W3:Y:S01]  /*00e0*/  LDCU UR7, c[0x0][0x370] ;  /* 0x00006e00ff0777ac */ /* 0x000ee20008000800 */
[----:B-1----:R-:W-:Y:S01]  /*00f0*/  UIADD3 UR5, UPT, UPT, UR5, -0x1, URZ ;  /* 0xffffffff05057890 */ /* 0x002fe2000fffe0ff */
[----:B0-----:R-:W-:-:S02]  /*0100*/  IMAD R0, R20, UR6, R3 ;  /* 0x0000000614007c24 */ /* 0x001fc4000f8e0203 */
[----:B--23--:R-:W-:-:S09]  /*0110*/  IMAD R20, R20, UR7, RZ ;  /* 0x0000000714147c24 */ /* 0x00cfd2000f8e02ff */
.L_x_7:
[----:B------:R-:W-:Y:S01]  /*0120*/  ISETP.GE.AND P0, PT, R0, UR5, PT ;  /* 0x0000000500007c0c */ /* 0x000fe2000bf06270 */
[----:B------:R-:W-:-:S12]  /*0130*/  BSSY.RECONVERGENT B0, `(.L_x_4) ;  /* 0x0000046000007945 */ /* 0x000fd80003800200 */
[----:B-1----:R-:W-:Y:S05]  /*0140*/  @P0 BRA `(.L_x_5) ;  /* 0x0000000400100947 */ /* 0x002fea0003800000 */
[----:B------:R-:W0:Y:S01]  /*0150*/  LDC.64 R2, c[0x0][0x388] ;  /* 0x0000e200ff027b82 */ /* 0x000e220000000a00 */
[----:B------:R-:W-:-:S07]  /*0160*/  MOV R23, R0 ;  /* 0x0000000000177202 */ /* 0x000fce0000000f00 */
.L_x_6:
[----:B-1----:R-:W1:Y:S08]  /*0170*/  LDC R10, c[0x0][0x384] ;  /* 0x0000e100ff0a7b82 */ /* 0x002e700000000800 */
[----:B------:R-:W2:Y:S08]  /*0180*/  LDC.64 R4, c[0x0][0x390] ;  /* 0x0000e400ff047b82 */ /* 0x000eb00000000a00 */
[----:B------:R-:W3:Y:S01]  /*0190*/  LDC.64 R14, c[0x0][0x398] ;  /* 0x0000e600ff0e7b82 */ /* 0x000ee20000000a00 */
[----:B-1----:R-:W-:-:S07]  /*01a0*/  IMAD R25, R21, R10, R23 ;  /* 0x0000000a15197224 */ /* 0x002fce00078e0217 */
[----:B------:R-:W1:Y:S01]  /*01b0*/  LDC.64 R8, c[0x0][0x3a0] ;  /* 0x0000e800ff087b82 */ /* 0x000e620000000a00 */
[----:B--2---:R-:W-:-:S05]  /*01c0*/  IMAD.WIDE R4, R25, 0x4, R4 ;  /* 0x0000000419047825 */ /* 0x004fca00078e0204 */
[----:B------:R-:W2:Y:S01]  /*01d0*/  LDG.E R6, desc[UR8][R4.64] ;  /* 0x0000000804067981 */ /* 0x000ea2000c1e1900 */
[----:B---3--:R-:W-:-:S03]  /*01e0*/  IMAD.WIDE R14, R25, 0x4, R14 ;  /* 0x00000004190e7825 */ /* 0x008fc600078e020e */
[----:B------:R-:W2:Y:S04]  /*01f0*/  LDG.E R7, desc[UR8][R4.64+0x4] ;  /* 0x0000040804077981 */ /* 0x000ea8000c1e1900 */
[----:B------:R-:W3:Y:S01]  /*0200*/  LDG.E R11, desc[UR8][R14.64] ;  /* 0x000000080e0b7981 */ /* 0x000ee2000c1e1900 */
[----:B-1----:R-:W-:-:S04]  /*0210*/  IMAD.WIDE R8, R25, 0x4, R8 ;  /* 0x0000000419087825 */ /* 0x002fc800078e0208 */
[----:B--2---:R-:W-:-:S04]  /*0220*/  FADD R6, R6, -R7 ;  /* 0x8000000706067221 */ /* 0x004fc80000000000 */
[----:B---3--:R-:W-:Y:S01]  /*0230*/  FADD R27, R6, R11 ;  /* 0x0000000b061b7221 */ /* 0x008fe20000000000 */
[----:B------:R-:W-:-:S04]  /*0240*/  IMAD.WIDE R6, R10, 0x4, R4 ;  /* 0x000000040a067825 */ /* 0x000fc800078e0204 */
[----:B------:R1:W-:Y:S04]  /*0250*/  STG.E desc[UR8][R14.64], R27 ;  /* 0x0000001b0e007986 */ /* 0x0003e8000c101908 */
[----:B------:R-:W2:Y:S04]  /*0260*/  LDG.E R10, desc[UR8][R4.64] ;  /* 0x00000008040a7981 */ /* 0x000ea8000c1e1900 */
[----:B------:R-:W2:Y:S04]  /*0270*/  LDG.E R11, desc[UR8][R6.64] ;  /* 0x00000008060b7981 */ /* 0x000ea8000c1e1900 */
[----:B------:R-:W3:Y:S01]  /*0280*/  LDG.E R13, desc[UR8][R8.64] ;  /* 0x00000008080d7981 */ /* 0x000ee2000c1e1900 */
[----:B--2---:R-:W-:-:S04]  /*0290*/  FADD R10, R10, -R11 ;  /* 0x8000000b0a0a7221 */ /* 0x004fc80000000000 */
[----:B---3--:R-:W-:Y:S02]  /*02a0*/  FADD R29, R10, R13 ;  /* 0x0000000d0a1d7221 */ /* 0x008fe40000000000 */
[----:B------:R-:W2:Y:S03]  /*02b0*/  LDC.64 R12, c[0x0][0x3a8] ;  /* 0x0000ea00ff0c7b82 */ /* 0x000ea60000000a00 */
[----:B------:R3:W-:Y:S04]  /*02c0*/  STG.E desc[UR8][R8.64], R29 ;  /* 0x0000001d08007986 */ /* 0x0007e8000c101908 */
[----:B0-----:R-:W4:Y:S04]  /*02d0*/  LDG.E.64 R18, desc[UR8][R2.64] ;  /* 0x0000000802127981 */ /* 0x001f28000c1e1b00 */
[----:B------:R-:W5:Y:S04]  /*02e0*/  LDG.E.64 R16, desc[UR8][R2.64+0x20] ;  /* 0x0000200802107981 */ /* 0x000f68000c1e1b00 */
[----:B------:R-:W3:Y:S04]  /*02f0*/  LDG.E.64 R10, desc[UR8][R2.64+0x28] ;  /* 0x00002808020a7981 */ /* 0x000ee8000c1e1b00 */
[----:B------:R-:W3:Y:S04]  /*0300*/  LDG.E R22, desc[UR8][R4.64+0x4] ;  /* 0x0000040804167981 */ /* 0x000ee8000c1e1900 */
[----:B------:R-:W3:Y:S01]  /*0310*/  LDG.E R24, desc[UR8][R4.64] ;  /* 0x0000000804187981 */ /* 0x000ee2000c1e1900 */
[----:B--2---:R-:W-:-:S03]  /*0320*/  IMAD.WIDE R12, R25, 0x4, R12 ;  /* 0x00000004190c7825 */ /* 0x004fc600078e020c */
[----:B-1----:R-:W2:Y:S04]  /*0330*/  LDG.E R14, desc[UR8][R14.64] ;  /* 0x000000080e0e7981 */ /* 0x002ea8000c1e1900 */
[----:B------:R-:W2:Y:S01]  /*0340*/  LDG.E R27, desc[UR8][R12.64] ;  /* 0x000000080c1b7981 */ /* 0x000ea2000c1e1900 */
[----:B----4-:R-:W-:-:S04]  /*0350*/  IMAD.WIDE R18, R21, 0x4, R18 ;  /* 0x0000000415127825 */ /* 0x010fc800078e0212 */
[C---:B-----5:R-:W-:Y:S02]  /*0360*/  IMAD.WIDE R16, R23.reuse, 0x4, R16 ;  /* 0x0000000417107825 */ /* 0x060fe400078e0210 */
[----:B------:R-:W2:Y:S02]  /*0370*/  LDG.E R19, desc[UR8][R18.64] ;  /* 0x0000000812137981 */ /* 0x000ea4000c1e1900 */
[----:B---3--:R-:W-:Y:S02]  /*0380*/  IMAD.WIDE R10, R23, 0x4, R10 ;  /* 0x00000004170a7825 */ /* 0x008fe400078e020a */
[----:B------:R-:W3:Y:S04]  /*0390*/  LDG.E R16, desc[UR8][R16.64] ;  /* 0x0000000810107981 */ /* 0x000ee8000c1e1900 */
[----:B------:R-:W4:Y:S01]  /*03a0*/  LDG.E R10, desc[UR8][R10.64] ;  /* 0x000000080a0a7981 */ /* 0x000f22000c1e1900 */
[----:B------:R-:W-:-:S04]  /*03b0*/  FMUL R29, R22, 0.5 ;  /* 0x3f000000161d7820 */ /* 0x000fc80000400000 */
[----:B------:R-:W-:-:S04]  /*03c0*/  FFMA R24, R24, 0.5, -R29 ;  /* 0x3f00000018187823 */ /* 0x000fc8000000081d */
[----:B--2---:R-:W-:-:S04]  /*03d0*/  FFMA R29, R19, R14, R24 ;  /* 0x0000000e131d7223 */ /* 0x004fc80000000018 */
[----:B---3--:R-:W-:-:S04]  /*03e0*/  FMUL R29, R16, R29 ;  /* 0x0000001d101d7220 */ /* 0x008fc80000400000 */
[----:B----4-:R-:W-:Y:S02]  /*03f0*/  FFMA R29, R10, R27, R29 ;  /* 0x0000001b0a1d7223 */ /* 0x010fe4000000001d */
[----:B------:R-:W0:Y:S03]  /*0400*/  LDC.64 R10, c[0x0][0x3b0] ;  /* 0x0000ec00ff0a7b82 */ /* 0x000e260000000a00 */
[----:B------:R1:W-:Y:S04]  /*0410*/  STG.E desc[UR8][R12.64], R29 ;  /* 0x0000001d0c007986 */ /* 0x0003e8000c101908 */
[----:B------:R-:W2:Y:S04]  /*0420*/  LDG.E.64 R26, desc[UR8][R2.64+0x18] ;  /* 0x00001808021a7981 */ /* 0x000ea8000c1e1b00 */
[----:B------:R-:W3:Y:S04]  /*0430*/  LDG.E.64 R18, desc[UR8][R2.64+0x8] ;  /* 0x0000080802127981 */ /* 0x000ee8000c1e1b00 */
[----:B------:R-:W4:Y:S04]  /*0440*/  LDG.E.64 R14, desc[UR8][R2.64+0x10] ;  /* 0x00001008020e7981 */ /* 0x000f28000c1e1b00 */
[----:B------:R-:W5:Y:S04]  /*0450*/  LDG.E R6, desc[UR8][R6.64] ;  /* 0x0000000806067981 */ /* 0x000f68000c1e1900 */
[----:B------:R-:W5:Y:S01]  /*0460*/  LDG.E R4, desc[UR8][R4.64] ;  /* 0x0000000804047981 */ /* 0x000f62000c1e1900 */
[----:B0-----:R-:W-:-:S03]  /*0470*/  IMAD.WIDE R10, R25, 0x4, R10 ;  /* 0x00000004190a7825 */ /* 0x001fc600078e020a */
[----:B------:R-:W5:Y:S04]  /*0480*/  LDG.E R8, desc[UR8][R8.64] ;  /* 0x0000000808087981 */ /* 0x000f68000c1e1900 */
[----:B-1----:R-:W5:Y:S01]  /*0490*/  LDG.E R13, desc[UR8][R10.64] ;  /* 0x000000080a0d7981 */ /* 0x002f62000c1e1900 */
[----:B--2---:R-:W-:-:S04]  /*04a0*/  IMAD.WIDE R16, R23, 0x4, R26 ;  /* 0x0000000417107825 */ /* 0x004fc800078e021a */
[C---:B---3--:R-:W-:Y:S02]  /*04b0*/  IMAD.WIDE R18, R21.reuse, 0x4, R18 ;  /* 0x0000000415127825 */ /* 0x048fe400078e0212 */
[----:B------:R-:W2:Y:S02]  /*04c0*/  LDG.E R16, desc[UR8][R16.64] ;  /* 0x0000000810107981 */ /* 0x000ea4000c1e1900 */
[----:B----4-:R-:W-:Y:S02]  /*04d0*/  IMAD.WIDE R14, R21, 0x4, R14 ;  /* 0x00000004150e7825 */ /* 0x010fe400078e020e */
[----:B------:R-:W3:Y:S04]  /*04e0*/  LDG.E R18, desc[UR8][R18.64] ;  /* 0x0000000812127981 */ /* 0x000ee8000c1e1900 */
[----:B------:R-:W4:Y:S01]  /*04f0*/  LDG.E R14, desc[UR8][R14.64] ;  /* 0x000000080e0e7981 */ /* 0x000f22000c1e1900 */
[----:B-----5:R-:W-:-:S04]  /*0500*/  FMUL R7, R6, 0.5 ;  /* 0x3f00000006077820 */ /* 0x020fc80000400000 */
[----:B------:R-:W-:Y:S01]  /*0510*/  FFMA R7, R4, 0.5, -R7 ;  /* 0x3f00000004077823 */ /* 0x000fe20000000807 */
[----:B------:R-:W-:-:S04]  /*0520*/  IADD3 R23, PT, PT, R20, R23, RZ ;  /* 0x0000001714177210 */ /* 0x000fc80007ffe0ff */
[----:B------:R-:W-:Y:S01]  /*0530*/  ISETP.GE.AND P0, PT, R23, UR5, PT ;  /* 0x0000000517007c0c */ /* 0x000fe2000bf06270 */
[----:B--2---:R-:W-:-:S04]  /*0540*/  FFMA R7, R16, R8, R7 ;  /* 0x0000000810077223 */ /* 0x004fc80000000007 */
[----:B---3--:R-:W-:-:S04]  /*0550*/  FMUL R7, R18, R7 ;  /* 0x0000000712077220 */ /* 0x008fc80000400000 */
[----:B----4-:R-:W-:-:S05]  /*0560*/  FFMA R7, R14, R13, -R7 ;  /* 0x0000000d0e077223 */ /* 0x010fca0000000807 */
[----:B------:R1:W-:Y:S01]  /*0570*/  STG.E desc[UR8][R10.64], R7 ;  /* 0x000000070a007986 */ /* 0x0003e2000c101908 */
[----:B------:R-:W-:Y:S05]  /*0580*/  @!P0 BRA `(.L_x_6) ;  /* 0xfffffff800f88947 */ /* 0x000fea000383ffff */
.L_x_5:
[----:B------:R-:W-:Y:S05]  /*0590*/  BSYNC.RECONVERGENT B0 ;  /* 0x0000000000007941 */ /* 0x000fea0003800200 */
.L_x_4:
[----:B------:R-:W0:Y:S01]  /*05a0*/  LDCU UR6, c[0x0][0x364] ;  /* 0x00006c80ff0677ac */ /* 0x000e220008000800 */
[----:B------:R-:W0:Y:S02]  /*05b0*/  LDC R2, c[0x0][0x374] ;  /* 0x0000dd00ff027b82 */ /* 0x000e240000000800 */
[----:B0-----:R-:W-:-:S05]  /*05c0*/  IMAD R21, R2, UR6, R21 ;  /* 0x0000000602157c24 */ /* 0x001fca000f8e0215 */
[----:B------:R-:W-:-:S13]  /*05d0*/  ISETP.GE.AND P0, PT, R21, UR4, PT ;  /* 0x0000000415007c0c */ /* 0x000fda000bf06270 */
[----:B------:R-:W-:Y:S05]  /*05e0*/  @!P0 BRA `(.L_x_7) ;  /* 0xfffffff800cc8947 */ /* 0x000fea000383ffff */
[----:B------:R-:W-:Y:S05]  /*05f0*/  EXIT ;  /* 0x000000000000794d */ /* 0x000fea0003800000 */
.L_x_8:
        /* <DEDUP_REMOVED lines=16> */
.L_x_61:


//--------------------- .text._Z6hxinctiPfS_      --------------------------
	.section	.text._Z6hxinctiPfS_,"ax",@progbits
	.align	128
        .global         _Z6hxinctiPfS_
        .type           _Z6hxinctiPfS_,@function
        .size           _Z6hxinctiPfS_,(.L_x_62 - _Z6hxinctiPfS_)
        .other          _Z6hxinctiPfS_,@"STO_CUDA_ENTRY STV_DEFAULT"
_Z6hxinctiPfS_:
.text._Z6hxinctiPfS_:
[----:B------:R-:W-:Y:S01]  /*0000*/  LDC R1, c[0x0][0x37c] ;  /* 0x0000df00ff017b82 */ /* 0x000fe20000000800 */
[----:B------:R-:W0:Y:S07]  /*0010*/  S2R R0, SR_TID.X ;  /* 0x0000000000007919 */ /* 0x000e2e0000002100 */
[----:B------:R-:W0:Y:S01]  /*0020*/  S2UR UR5, SR_CTAID.X ;  /* 0x00000000000579c3 */ /* 0x000e220000002500 */
[----:B------:R-:W1:Y:S07]  /*0030*/  LDCU UR4, c[0x0][0x380] ;  /* 0x00007000ff0477ac */ /* 0x000e6e0008000800 */
[----:B------:R-:W0:Y:S01]  /*0040*/  LDC R7, c[0x0][0x360] ;  /* 0x0000d800ff077b82 */ /* 0x000e220000000800 */
[----:B-1----:R-:W-:Y:S01]  /*0050*/  UIADD3 UR4, UPT, UPT, UR4, -0x1, URZ ;  /* 0xffffffff04047890 */ /* 0x002fe2000fffe0ff */
[----:B0-----:R-:W-:-:S05]  /*0060*/  IMAD R0, R7, UR5, R0 ;  /* 0x0000000507007c24 */ /* 0x001fca000f8e0200 */
[----:B------:R-:W-:-:S13]  /*0070*/  ISETP.GE.AND P0, PT, R0, UR4, PT ;  /* 0x0000000400007c0c */ /* 0x000fda000bf06270 */
[----:B------:R-:W-:Y:S05]  /*0080*/  @P0 EXIT ;  /* 0x000000000000094d */ /* 0x000fea0003800000 */
[----:B------:R-:W0:Y:S01]  /*0090*/  LDCU UR5, c[0x0][0x370] ;  /* 0x00006e00ff0577ac */ /* 0x000e220008000800 */
[----:B------:R-:W1:Y:S01]  /*00a0*/  LDCU.64 UR6, c[0x0][0x358] ;  /* 0x00006b00ff0677ac */ /* 0x000e620008000a00 */
[----:B0-----:R-:W-:-:S07]  /*00b0*/  IMAD R7, R7, UR5, RZ ;  /* 0x0000000507077c24 */ /* 0x001fce000f8e02ff */
.L_x_9:
[----:B0-----:R-:W0:Y:S08]  /*00c0*/  LDC.64 R2, c[0x0][0x388] ;  /* 0x0000e200ff027b82 */ /* 0x001e300000000a00 */
[----:B------:R-:W2:Y:S01]  /*00d0*/  LDC.64 R4, c[0x0][0x390] ;  /* 0x0000e400ff047b82 */ /* 0x000ea20000000a00 */
[----:B0-----:R-:W-:-:S05]  /*00e0*/  IMAD.WIDE R2, R0, 0x4, R2 ;  /* 0x0000000400027825 */ /* 0x001fca00078e0202 */
[----:B-1----:R-:W3:Y:S01]  /*00f0*/  LDG.E R6, desc[UR6][R2.64] ;  /* 0x0000000602067981 */ /* 0x002ee2000c1e1900 */
[----:B--2---:R-:W-:-:S03]  /*0100*/  IMAD.WIDE R4, R0, 0x4, R4 ;  /* 0x0000000400047825 */ /* 0x004fc600078e0204 */
[----:B------:R-:W3:Y:S04]  /*0110*/  LDG.E R9, desc[UR6][R2.64+0x4] ;  /* 0x0000040602097981 */ /* 0x000ee8000c1e1900 */
[----:B------:R-:W2:Y:S01]  /*0120*/  LDG.E R11, desc[UR6][R4.64] ;  /* 0x00000006040b7981 */ /* 0x000ea2000c1e1900 */
[----:B------:R-:W-:-:S04]  /*0130*/  IADD3 R0, PT, PT, R7, R0, RZ ;  /* 0x0000000007007210 */ /* 0x000fc80007ffe0ff */
[----:B------:R-:W-:Y:S01]  /*0140*/  ISETP.GE.AND P0, PT, R0, UR4, PT ;  /* 0x0000000400007c0c */ /* 0x000fe2000bf06270 */
[----:B---3--:R-:W-:-:S04]  /*0150*/  FADD R6, R6, -R9 ;  /* 0x8000000906067221 */ /* 0x008fc80000000000 */
[----:B--2---:R-:W-:-:S05]  /*0160*/  FFMA R11, R6, 0.5, R11 ;  /* 0x3f000000060b7823 */ /* 0x004fca000000000b */
[----:B------:R0:W-:Y:S03]  /*0170*/  STG.E desc[UR6][R4.64], R11 ;  /* 0x0000000b04007986 */ /* 0x0001e6000c101906 */
[----:B------:R-:W-:Y:S05]  /*0180*/  @!P0 BRA `(.L_x_9) ;  /* 0xfffffffc00cc8947 */ /* 0x000fea000383ffff */
[----:B------:R-:W-:Y:S05]  /*0190*/  EXIT ;  /* 0x000000000000794d */ /* 0x000fea0003800000 */
.L_x_10:
        /* <DEDUP_REMOVED lines=14> */
.L_x_62:


//--------------------- .text._Z6efieldiiP6mediumPfS1_S1_ --------------------------
	.section	.text._Z6efieldiiP6mediumPfS1_S1_,"ax",@progbits
	.align	128
        .global         _Z6efieldiiP6mediumPfS1_S1_
        .type           _Z6efieldiiP6mediumPfS1_S1_,@function
        .size           _Z6efieldiiP6mediumPfS1_S1_,(.L_x_63 - _Z6efieldiiP6mediumPfS1_S1_)
        .other          _Z6efieldiiP6mediumPfS1_S1_,@"STO_CUDA_ENTRY STV_DEFAULT"
_Z6efieldiiP6mediumPfS1_S1_:
.text._Z6efieldiiP6mediumPfS1_S1_:
[----:B------:R-:W-:Y:S01]  /*0000*/  LDC R1, c[0x0][0x37c] ;  /* 0x0000df00ff017b82 */ /* 0x000fe20000000800 */
[----:B------:R-:W0:Y:S07]  /*0010*/  S2R R0, SR_TID.Y ;  /* 0x0000000000007919 */ /* 0x000e2e0000002200 */
[----:B------:R-:W0:Y:S01]  /*0020*/  S2UR UR4, SR_CTAID.Y ;  /* 0x00000000000479c3 */ /* 0x000e220000002600 */
[----:B------:R-:W1:Y:S07]  /*0030*/  LDCU UR5, c[0x0][0x380] ;  /* 0x00007000ff0577ac */ /* 0x000e6e0008000800 */
[----:B------:R-:W0:Y:S02]  /*0040*/  LDC R9, c[0x0][0x364] ;  /* 0x0000d900ff097b82 */ /* 0x000e240000000800 */
[----:B0-----:R-:W-:-:S05]  /*0050*/  IMAD R0, R9, UR4, R0 ;  /* 0x0000000409007c24 */ /* 0x001fca000f8e0200 */
[----:B-1----:R-:W-:-:S13]  /*0060*/  ISETP.GE.AND P0, PT, R0, UR5, PT ;  /* 0x0000000500007c0c */ /* 0x002fda000bf06270 */
[----:B------:R-:W-:Y:S05]  /*0070*/  @P0 EXIT ;  /* 0x000000000000094d */ /* 0x000fea0003800000 */
[----:B------:R-:W0:Y:S01]  /*0080*/  S2R R6, SR_TID.X ;  /* 0x0000000000067919 */ /* 0x000e220000002100 */
[----:B------:R-:W0:Y:S01]  /*0090*/  S2UR UR4, SR_CTAID.X ;  /* 0x00000000000479c3 */ /* 0x000e220000002500 */
[----:B------:R-:W1:Y:S07]  /*00a0*/  LDCU.64 UR8, c[0x0][0x358] ;  /* 0x00006b00ff0877ac */ /* 0x000e6e0008000a00 */
[----:B------:R-:W0:Y:S01]  /*00b0*/  LDC R7, c[0x0][0x360] ;  /* 0x0000d800ff077b82 */ /* 0x000e220000000800 */
[----:B------:R-:W2:Y:S01]  /*00c0*/  LDCU UR5, c[0x0][0x370] ;  /* 0x00006e00ff0577ac */ /* 0x000ea20008000800 */
[----:B------:R-:W3:Y:S02]  /*00d0*/  LDCU UR6, c[0x0][0x374] ;  /* 0x00006e80ff0677ac */ /* 0x000ee40008000800 */
[----:B---3--:R-:W-:-:S02]  /*00e0*/  IMAD R9, R9, UR6, RZ ;  /* 0x0000000609097c24 */ /* 0x008fc4000f8e02ff */
[C---:B0-----:R-:W-:Y:S02]  /*00f0*/  IMAD R6, R7.reuse, UR4, R6 ;  /* 0x0000000407067c24 */ /* 0x041fe4000f8e0206 */
[----:B-12---:R-:W-:-:S07]  /*0100*/  IMAD R7, R7, UR5, RZ ;  /* 0x0000000507077c24 */ /* 0x006fce000f8e02ff */
.L_x_14:
[----:B------:R-:W0:Y:S01]  /*0110*/  LDC R11, c[0x0][0x384] ;  /* 0x0000e100ff0b7b82 */ /* 0x000e220000000800 */
[----:B------:R-:W-:Y:S01]  /*0120*/  BSSY.RECONVERGENT B0, `(.L_x_11) ;  /* 0x000001d000007945 */ /* 0x000fe20003800200 */
[----:B0-----:R-:W-:-:S13]  /*0130*/  ISETP.GE.AND P0, PT, R6, R11, PT ;  /* 0x0000000b0600720c */ /* 0x001fda0003f06270 */
[----:B-1----:R-:W-:Y:S05]  /*0140*/  @P0 BRA `(.L_x_12) ;  /* 0x0000000000680947 */ /* 0x002fea0003800000 */
[----:B------:R-:W0:Y:S01]  /*0150*/  LDC.64 R2, c[0x0][0x388] ;  /* 0x0000e200ff027b82 */ /* 0x000e220000000a00 */
[----:B------:R-:W-:-:S07]  /*0160*/  MOV R8, R6 ;  /* 0x0000000600087202 */ /* 0x000fce0000000f00 */
.L_x_13:
[----:B0-----:R-:W2:Y:S01]  /*0170*/  LDG.E.64 R12, desc[UR8][R2.64] ;  /* 0x00000008020c7981 */ /* 0x001ea2000c1e1b00 */
[----:B-1----:R-:W0:Y:S01]  /*0180*/  LDC.64 R14, c[0x0][0x390] ;  /* 0x0000e400ff0e7b82 */ /* 0x002e220000000a00 */
[----:B------:R-:W-:-:S07]  /*0190*/  IMAD R10, R0, R11, R8 ;  /* 0x0000000b000a7224 */ /* 0x000fce00078e0208 */
[----:B------:R-:W1:Y:S08]  /*01a0*/  LDC.64 R4, c[0x0][0x398] ;  /* 0x0000e600ff047b82 */ /* 0x000e700000000a00 */
[----:B------:R-:W3:Y:S01]  /*01b0*/  LDC.64 R16, c[0x0][0x3a0] ;  /* 0x0000e800ff107b82 */ /* 0x000ee20000000a00 */
[----:B0-----:R-:W-:-:S06]  /*01c0*/  IMAD.WIDE R14, R10, 0x4, R14 ;  /* 0x000000040a0e7825 */ /* 0x001fcc00078e020e */
[----:B------:R-:W4:Y:S01]  /*01d0*/  LDG.E R14, desc[UR8][R14.64] ;  /* 0x000000080e0e7981 */ /* 0x000f22000c1e1900 */
[----:B-1----:R-:W-:-:S05]  /*01e0*/  IMAD.WIDE R4, R10, 0x4, R4 ;  /* 0x000000040a047825 */ /* 0x002fca00078e0204 */
[----:B------:R-:W4:Y:S01]  /*01f0*/  LDG.E R19, desc[UR8][R4.64] ;  /* 0x0000000804137981 */ /* 0x000f22000c1e1900 */
[----:B--2---:R-:W-:-:S06]  /*0200*/  IMAD.WIDE R12, R10, 0x4, R12 ;  /* 0x000000040a0c7825 */ /* 0x004fcc00078e020c */
[----:B------:R-:W2:Y:S01]  /*0210*/  LDG.E R12, desc[UR8][R12.64] ;  /* 0x000000080c0c7981 */ /* 0x000ea2000c1e1900 */
[----:B---3--:R-:W-:-:S04]  /*0220*/  IMAD.WIDE R16, R10, 0x4, R16 ;  /* 0x000000040a107825 */ /* 0x008fc800078e0210 */
[----:B----4-:R-:W-:-:S04]  /*0230*/  FADD R19, R14, -R19 ;  /* 0x800000130e137221 */ /* 0x010fc80000000000 */
[----:B--2---:R-:W-:-:S05]  /*0240*/  FMUL R21, R12, R19 ;  /* 0x000000130c157220 */ /* 0x004fca0000400000 */
[----:B------:R1:W-:Y:S04]  /*0250*/  STG.E desc[UR8][R16.64], R21 ;  /* 0x0000001510007986 */ /* 0x0003e8000c101908 */
[----:B------:R-:W2:Y:S02]  /*0260*/  LDG.E.64 R18, desc[UR8][R2.64+0x8] ;  /* 0x0000080802127981 */ /* 0x000ea4000c1e1b00 */
[----:B--2---:R-:W-:Y:S02]  /*0270*/  IMAD.WIDE R18, R10, 0x4, R18 ;  /* 0x000000040a127825 */ /* 0x004fe400078e0212 */
[----:B------:R-:W2:Y:S04]  /*0280*/  LDG.E R10, desc[UR8][R4.64] ;  /* 0x00000008040a7981 */ /* 0x000ea8000c1e1900 */
[----:B------:R-:W2:Y:S01]  /*0290*/  LDG.E R18, desc[UR8][R18.64] ;  /* 0x0000000812127981 */ /* 0x000ea2000c1e1900 */
[----:B------:R-:W-:-:S04]  /*02a0*/  IADD3 R8, PT, PT, R7, R8, RZ ;  /* 0x0000000807087210 */ /* 0x000fc80007ffe0ff */
[----:B------:R-:W-:Y:S01]  /*02b0*/  ISETP.GE.AND P0, PT, R8, R11, PT ;  /* 0x0000000b0800720c */ /* 0x000fe20003f06270 */
[----:B--2---:R-:W-:-:S05]  /*02c0*/  FFMA R15, R21, R18, R10 ;  /* 0x00000012150f7223 */ /* 0x004fca000000000a */
[----:B------:R1:W-:Y:S07]  /*02d0*/  STG.E desc[UR8][R4.64], R15 ;  /* 0x0000000f04007986 */ /* 0x0003ee000c101908 */
[----:B------:R-:W-:Y:S05]  /*02e0*/  @!P0 BRA `(.L_x_13) ;  /* 0xfffffffc00a08947 */ /* 0x000fea000383ffff */
.L_x_12:
[----:B------:R-:W-:Y:S05]  /*02f0*/  BSYNC.RECONVERGENT B0 ;  /* 0x0000000000007941 */ /* 0x000fea0003800200 */
.L_x_11:
[----:B------:R-:W0:Y:S01]  /*0300*/  LDCU UR4, c[0x0][0x380] ;  /* 0x00007000ff0477ac */ /* 0x000e220008000800 */
[----:B------:R-:W-:-:S04]  /*0310*/  IADD3 R0, PT, PT, R9, R0, RZ ;  /* 0x0000000009007210 */ /* 0x000fc80007ffe0ff */
[----:B0-----:R-:W-:-:S13]  /*0320*/  ISETP.GE.AND P0, PT, R0, UR4, PT ;  /* 0x0000000400007c0c */ /* 0x001fda000bf06270 */
[----:B------:R-:W-:Y:S05]  /*0330*/  @!P0 BRA `(.L_x_14) ;  /* 0xfffffffc00748947 */ /* 0x000fea000383ffff */
[----:B------:R-:W-:Y:S05]  /*0340*/  EXIT ;  /* 0x000000000000794d */ /* 0x000fea0003800000 */
.L_x_15:
        /* <DEDUP_REMOVED lines=11> */
.L_x_63:


//--------------------- .text._Z6inctdziiiPfS_    --------------------------
	.section	.text._Z6inctdziiiPfS_,"ax",@progbits
	.align	128
        .global         _Z6inctdziiiPfS_
        .type           _Z6inctdziiiPfS_,@function
        .size           _Z6inctdziiiPfS_,(.L_x_64 - _Z6inctdziiiPfS_)
        .other          _Z6inctdziiiPfS_,@"STO_CUDA_ENTRY STV_DEFAULT"
_Z6inctdziiiPfS_:
.text._Z6inctdziiiPfS_:
        /* <DEDUP_REMOVED lines=21> */
.L_x_16:
        /* <DEDUP_REMOVED lines=20> */
.L_x_17:
        /* <DEDUP_REMOVED lines=15> */
.L_x_64:


//--------------------- .text._Z6dfieldiiiP7pmlayerPfS1_S1_S1_ --------------------------
	.section	.text._Z6dfieldiiiP7pmlayerPfS1_S1_S1_,"ax",@progbits
	.align	128
        .global         _Z6dfieldiiiP7pmlayerPfS1_S1_S1_
        .type           _Z6dfieldiiiP7pmlayerPfS1_S1_S1_,@function
        .size           _Z6dfieldiiiP7pmlayerPfS1_S1_S1_,(.L_x_65 - _Z6dfieldiiiP7pmlayerPfS1_S1_S1_)
        .other          _Z6dfieldiiiP7pmlayerPfS1_S1_S1_,@"STO_CUDA_ENTRY STV_DEFAULT"
_Z6dfieldiiiP7pmlayerPfS1_S1_S1_:
.text._Z6dfieldiiiP7pmlayerPfS1_S1_S1_:
[----:B------:R-:W-:Y:S01]  /*0000*/  LDC R1, c[0x0][0x37c] ;  /* 0x0000df00ff017b82 */ /* 0x000fe20000000800 */
[----:B------:R-:W0:Y:S07]  /*0010*/  S2R R0, SR_TID.Y ;  /* 0x0000000000007919 */ /* 0x000e2e0000002200 */
[----:B------:R-:W1:Y:S01]  /*0020*/  S2UR UR4, SR_CTAID.Y ;  /* 0x00000000000479c3 */ /* 0x000e620000002600 */
[----:B------:R-:W2:Y:S01]  /*0030*/  LDCU UR5, c[0x0][0x384] ;  /* 0x00007080ff0577ac */ /* 0x000ea20008000800 */
[----:B------:R-:W-:Y:S01]  /*0040*/  BSSY.RECONVERGENT B0, `(.L_x_18) ;  /* 0x0000040000007945 */ /* 0x000fe20003800200 */
[----:B------:R-:W3:Y:S05]  /*0050*/  LDCU.64 UR6, c[0x0][0x358] ;  /* 0x00006b00ff0677ac */ /* 0x000eea0008000a00 */
[----:B------:R-:W1:Y:S02]  /*0060*/  LDC R7, c[0x0][0x364] ;  /* 0x0000d900ff077b82 */ /* 0x000e640000000800 */
[----:B-1----:R-:W-:-:S05]  /*0070*/  IMAD R3, R7, UR4, RZ ;  /* 0x0000000407037c24 */ /* 0x002fca000f8e02ff */
[----:B0-----:R-:W-:-:S04]  /*0080*/  IADD3 R2, PT, PT, R0, 0x1, R3 ;  /* 0x0000000100027810 */ /* 0x001fc80007ffe003 */
[----:B--2---:R-:W-:-:S13]  /*0090*/  ISETP.GE.AND P0, PT, R2, UR5, PT ;  /* 0x0000000502007c0c */ /* 0x004fda000bf06270 */
[----:B---3--:R-:W-:Y:S05]  /*00a0*/  @P0 BRA `(.L_x_19) ;  /* 0x0000000000e40947 */ /* 0x008fea0003800000 */
[----:B------:R-:W0:Y:S01]  /*00b0*/  S2R R4, SR_TID.X ;  /* 0x0000000000047919 */ /* 0x000e220000002100 */
[----:B------:R-:W0:Y:S08]  /*00c0*/  S2UR UR4, SR_CTAID.X ;  /* 0x00000000000479c3 */ /* 0x000e300000002500 */
[----:B------:R-:W0:Y:S01]  /*00d0*/  LDC R5, c[0x0][0x360] ;  /* 0x0000d800ff057b82 */ /* 0x000e220000000800 */
[----:B------:R-:W1:Y:S01]  /*00e0*/  LDCU UR5, c[0x0][0x370] ;  /* 0x00006e00ff0577ac */ /* 0x000e620008000800 */
[----:B------:R-:W2:Y:S02]  /*00f0*/  LDCU UR8, c[0x0][0x374] ;  /* 0x00006e80ff0877ac */ /* 0x000ea40008000800 */
[----:B--2---:R-:W-:-:S02]  /*0100*/  IMAD R7, R7, UR8, RZ ;  /* 0x0000000807077c24 */ /* 0x004fc4000f8e02ff */
[C---:B0-----:R-:W-:Y:S02]  /*0110*/  IMAD R4, R5.reuse, UR4, R4 ;  /* 0x0000000405047c24 */ /* 0x041fe4000f8e0204 */
[----:B-1----:R-:W-:-:S03]  /*0120*/  IMAD R5, R5, UR5, RZ ;  /* 0x0000000505057c24 */ /* 0x002fc6000f8e02ff */
[----:B------:R-:W-:-:S07]  /*0130*/  IADD3 R4, PT, PT, R4, 0x1, RZ ;  /* 0x0000000104047810 */ /* 0x000fce0007ffe0ff */
.L_x_23:
[----:B------:R-:W0:Y:S01]  /*0140*/  LDC R25, c[0x0][0x388] ;  /* 0x0000e200ff197b82 */ /* 0x000e220000000800 */
[----:B------:R-:W-:Y:S01]  /*0150*/  BSSY.RECONVERGENT B1, `(.L_x_20) ;  /* 0x000002a000017945 */ /* 0x000fe20003800200 */
[----:B0-----:R-:W-:-:S13]  /*0160*/  ISETP.GE.AND P0, PT, R4, R25, PT ;  /* 0x000000190400720c */ /* 0x001fda0003f06270 */
[----:B-1----:R-:W-:Y:S05]  /*0170*/  @P0 BRA `(.L_x_21) ;  /* 0x00000000009c0947 */ /* 0x002fea0003800000 */
[----:B------:R-:W0:Y:S01]  /*0180*/  LDC.64 R8, c[0x0][0x390] ;  /* 0x0000e400ff087b82 */ /* 0x000e220000000a00 */
[----:B------:R-:W-:-:S07]  /*0190*/  MOV R6, R4 ;  /* 0x0000000400067202 */ /* 0x000fce0000000f00 */
.L_x_22:
[----:B01----:R-:W2:Y:S01]  /*01a0*/  LDG.E.64 R10, desc[UR6][R8.64+0x30] ;  /* 0x00003006080a7981 */ /* 0x003ea2000c1e1b00 */
[----:B------:R-:W0:Y:S03]  /*01b0*/  LDC.64 R20, c[0x0][0x3b0] ;  /* 0x0000ec00ff147b82 */ /* 0x000e260000000a00 */
[----:B------:R-:W3:Y:S04]  /*01c0*/  LDG.E.64 R12, desc[UR6][R8.64+0x40] ;  /* 0x00004006080c7981 */ /* 0x000ee8000c1e1b00 */
[----:B------:R-:W4:Y:S01]  /*01d0*/  LDG.E.64 R14, desc[UR6][R8.64+0x38] ;  /* 0x00003806080e7981 */ /* 0x000f22000c1e1b00 */
[----:B------:R-:W1:Y:S03]  /*01e0*/  LDC.64 R18, c[0x0][0x3a8] ;  /* 0x0000ea00ff127b82 */ /* 0x000e660000000a00 */
[----:B------:R-:W5:Y:S01]  /*01f0*/  LDG.E.64 R16, desc[UR6][R8.64+0x48] ;  /* 0x0000480608107981 */ /* 0x000f62000c1e1b00 */
[----:B------:R-:W-:-:S05]  /*0200*/  IMAD R27, R2, R25, R6 ;  /* 0x00000019021b7224 */ /* 0x000fca00078e0206 */
[C---:B------:R-:W-:Y:S01]  /*0210*/  IADD3 R23, PT, PT, R27.reuse, -R25, RZ ;  /* 0x800000191b177210 */ /* 0x040fe20007ffe0ff */
[----:B0-----:R-:W-:-:S04]  /*0220*/  IMAD.WIDE R28, R27, 0x4, R20 ;  /* 0x000000041b1c7825 */ /* 0x001fc800078e0214 */
[----:B------:R-:W-:Y:S01]  /*0230*/  IMAD.WIDE R20, R23, 0x4, R20 ;  /* 0x0000000417147825 */ /* 0x000fe200078e0214 */
[----:B------:R-:W5:Y:S01]  /*0240*/  LDG.E R24, desc[UR6][R28.64] ;  /* 0x000000061c187981 */ /* 0x000f62000c1e1900 */
[----:B------:R-:W0:Y:S02]  /*0250*/  LDC.64 R22, c[0x0][0x3a0] ;  /* 0x0000e800ff167b82 */ /* 0x000e240000000a00 */
[C---:B-1----:R-:W-:Y:S02]  /*0260*/  IMAD.WIDE R18, R27.reuse, 0x4, R18 ;  /* 0x000000041b127825 */ /* 0x042fe400078e0212 */
[----:B------:R-:W5:Y:S04]  /*0270*/  LDG.E R21, desc[UR6][R20.64] ;  /* 0x0000000614157981 */ /* 0x000f68000c1e1900 */
[----:B------:R-:W5:Y:S04]  /*0280*/  LDG.E R26, desc[UR6][R18.64] ;  /* 0x00000006121a7981 */ /* 0x000f68000c1e1900 */
[----:B------:R-:W5:Y:S01]  /*0290*/  LDG.E R28, desc[UR6][R18.64+-0x4] ;  /* 0xfffffc06121c7981 */ /* 0x000f62000c1e1900 */
[----:B0-----:R-:W-:-:S05]  /*02a0*/  IMAD.WIDE R22, R27, 0x4, R22 ;  /* 0x000000041b167825 */ /* 0x001fca00078e0216 */
[----:B------:R-:W5:Y:S01]  /*02b0*/  LDG.E R27, desc[UR6][R22.64] ;  /* 0x00000006161b7981 */ /* 0x000f62000c1e1900 */
[----:B--2---:R-:W-:-:S04]  /*02c0*/  IMAD.WIDE R10, R2, 0x4, R10 ;  /* 0x00000004020a7825 */ /* 0x004fc800078e020a */
[----:B---3--:R-:W-:Y:S02]  /*02d0*/  IMAD.WIDE R12, R6, 0x4, R12 ;  /* 0x00000004060c7825 */ /* 0x008fe400078e020c */
[----:B------:R-:W2:Y:S02]  /*02e0*/  LDG.E R10, desc[UR6][R10.64] ;  /* 0x000000060a0a7981 */ /* 0x000ea4000c1e1900 */
[----:B----4-:R-:W-:Y:S02]  /*02f0*/  IMAD.WIDE R14, R2, 0x4, R14 ;  /* 0x00000004020e7825 */ /* 0x010fe400078e020e */
[----:B------:R-:W2:Y:S02]  /*0300*/  LDG.E R13, desc[UR6][R12.64] ;  /* 0x000000060c0d7981 */ /* 0x000ea4000c1e1900 */
[----:B-----5:R-:W-:Y:S02]  /*0310*/  IMAD.WIDE R16, R6, 0x4, R16 ;  /* 0x0000000406107825 */ /* 0x020fe400078e0210 */
[----:B------:R-:W3:Y:S04]  /*0320*/  LDG.E R14, desc[UR6][R14.64] ;  /* 0x000000060e0e7981 */ /* 0x000ee8000c1e1900 */
[----:B------:R-:W3:Y:S01]  /*0330*/  LDG.E R17, desc[UR6][R16.64] ;  /* 0x0000000610117981 */ /* 0x000ee2000c1e1900 */
[----:B------:R-:W-:-:S04]  /*0340*/  FADD R21, R24, -R21 ;  /* 0x8000001518157221 */ /* 0x000fc80000000000 */
[----:B------:R-:W-:-:S04]  /*0350*/  FADD R21, R21, -R26 ;  /* 0x8000001a15157221 */ /* 0x000fc80000000000 */
[----:B------:R-:W-:Y:S01]  /*0360*/  FADD R28, R21, R28 ;  /* 0x0000001c151c7221 */ /* 0x000fe20000000000 */
[----:B------:R-:W-:-:S04]  /*0370*/  IADD3 R6, PT, PT, R5, R6, RZ ;  /* 0x0000000605067210 */ /* 0x000fc80007ffe0ff */
[----:B------:R-:W-:Y:S01]  /*0380*/  ISETP.GE.AND P0, PT, R6, R25, PT ;  /* 0x000000190600720c */ /* 0x000fe20003f06270 */
[----:B--2---:R-:W-:-:S04]  /*0390*/  FMUL.D2 R11, R10, R13 ;  /* 0x0000000d0a0b7220 */ /* 0x004fc80000300000 */
[----:B------:R-:W-:Y:S01]  /*03a0*/  FMUL R11, R11, R28 ;  /* 0x0000001c0b0b7220 */ /* 0x000fe20000400000 */
[----:B---3--:R-:W-:-:S04]  /*03b0*/  FMUL R10, R14, R17 ;  /* 0x000000110e0a7220 */ /* 0x008fc80000400000 */
[----:B------:R-:W-:-:S05]  /*03c0*/  FFMA R11, R10, R27, R11 ;  /* 0x0000001b0a0b7223 */ /* 0x000fca000000000b */
[----:B------:R1:W-:Y:S01]  /*03d0*/  STG.E desc[UR6][R22.64], R11 ;  /* 0x0000000b16007986 */ /* 0x0003e2000c101906 */
[----:B------:R-:W-:Y:S05]  /*03e0*/  @!P0 BRA `(.L_x_22) ;  /* 0xfffffffc006c8947 */ /* 0x000fea000383ffff */
.L_x_21:
[----:B------:R-:W-:Y:S05]  /*03f0*/  BSYNC.RECONVERGENT B1 ;  /* 0x0000000000017941 */ /* 0x000fea0003800200 */
.L_x_20:
[----:B------:R-:W0:Y:S01]  /*0400*/  LDCU UR4, c[0x0][0x384] ;  /* 0x00007080ff0477ac */ /* 0x000e220008000800 */
[----:B------:R-:W-:-:S04]  /*0410*/  IADD3 R2, PT, PT, R7, R2, RZ ;  /* 0x0000000207027210 */ /* 0x000fc80007ffe0ff */
[----:B0-----:R-:W-:-:S13]  /*0420*/  ISETP.GE.AND P0, PT, R2, UR4, PT ;  /* 0x0000000402007c0c */ /* 0x001fda000bf06270 */
[----:B------:R-:W-:Y:S05]  /*0430*/  @!P0 BRA `(.L_x_23) ;  /* 0xfffffffc00408947 */ /* 0x000fea000383ffff */
.L_x_19:
[----:B------:R-:W-:Y:S05]  /*0440*/  BSYNC.RECONVERGENT B0 ;  /* 0x0000000000007941 */ /* 0x000fea0003800200 */
.L_x_18:
[----:B------:R-:W-:-:S13]  /*0450*/  LOP3.LUT P0, RZ, R3, R0, RZ, 0xfc, !PT ;  /* 0x0000000003ff7212 */ /* 0x000fda000780fcff */
[----:B------:R-:W-:Y:S05]  /*0460*/  @P0 EXIT ;  /* 0x000000000000094d */ /* 0x000fea0003800000 */
[----:B------:R-:W0:Y:S01]  /*0470*/  S2R R3, SR_TID.X ;  /* 0x0000000000037919 */ /* 0x000e220000002100 */
[----:B------:R-:W0:Y:S08]  /*0480*/  S2UR UR4, SR_CTAID.X ;  /* 0x00000000000479c3 */ /* 0x000e300000002500 */
[----:B------:R-:W0:Y:S02]  /*0490*/  LDC R0, c[0x0][0x360] ;  /* 0x0000d800ff007b82 */ /* 0x000e240000000800 */
[----:B0-----:R-:W-:-:S05]  /*04a0*/  IMAD R0, R0, UR4, R3 ;  /* 0x0000000400007c24 */ /* 0x001fca000f8e0203 */
[----:B------:R-:W-:-:S13]  /*04b0*/  ISETP.NE.AND P0, PT, R0, 0x3, PT ;  /* 0x000000030000780c */ /* 0x000fda0003f05270 */
[----:B------:R-:W-:Y:S05]  /*04c0*/  @P0 EXIT ;  /* 0x000000000000094d */ /* 0x000fea0003800000 */
[----:B------:R-:W0:Y:S01]  /*04d0*/  LDCU UR4, c[0x0][0x380] ;  /* 0x00007000ff0477ac */ /* 0x000e220008000800 */
[----:B------:R-:W-:Y:S01]  /*04e0*/  HFMA2 R2, -RZ, RZ, 0.96630859375, -0.0022525787353515625 ;  /* 0x3bbb989dff027431 */ /* 0x000fe200000001ff */
[----:B------:R-:W-:Y:S01]  /*04f0*/  MOV R5, 0x437c0000 ;  /* 0x437c000000057802 */ /* 0x000fe20000000f00 */
[----:B0-----:R-:W-:-:S06]  /*0500*/  UIADD3 UR4, UPT, UPT, UR4, -0x14, URZ ;  /* 0xffffffec04047890 */ /* 0x001fcc000fffe0ff */
[----:B------:R-:W-:-:S05]  /*0510*/  I2FP.F32.S32 R0, UR4 ;  /* 0x0000000400007c45 */ /* 0x000fca0008201400 */
[----:B------:R-:W-:-:S04]  /*0520*/  FMUL.D8 R3, R0, -0.5 ;  /* 0xbf00000000037820 */ /* 0x000fc80000100000 */
[----:B------:R-:W-:-:S04]  /*0530*/  FMUL.D8 R3, R0, R3 ;  /* 0x0000000300037220 */ /* 0x000fc80000100000 */
[----:B------:R-:W-:-:S04]  /*0540*/  FFMA.SAT R0, R3, R2, 0.5 ;  /* 0x3f00000003007423 */ /* 0x000fc80000002002 */
[----:B------:R-:W-:-:S04]  /*0550*/  FFMA.RM R0, R0, R5, 12582913 ;  /* 0x4b40000100007423 */ /* 0x000fc80000004005 */
[C---:B------:R-:W-:Y:S01]  /*0560*/  FADD R2, R0.reuse, -12583039 ;  /* 0xcb40007f00027421 */ /* 0x040fe20000000000 */
[----:B------:R-:W-:-:S03]  /*0570*/  SHF.L.U32 R0, R0, 0x17, RZ ;  /* 0x0000001700007819 */ /* 0x000fc600000006ff */
[----:B------:R-:W-:-:S04]  /*0580*/  FFMA R2, R3, 1.4426950216293334961, -R2 ;  /* 0x3fb8aa3b03027823 */ /* 0x000fc80000000802 */
[----:B------:R-:W-:Y:S02]  /*0590*/  FFMA R4, R3, 1.925963033500011079e-08, R2 ;  /* 0x32a5706003047823 */ /* 0x000fe40000000002 */
[----:B------:R-:W0:Y:S02]  /*05a0*/  LDC.64 R2, c[0x0][0x398] ;  /* 0x0000e600ff027b82 */ /* 0x000e240000000a00 */
[----:B------:R-:W2:Y:S02]  /*05b0*/  MUFU.EX2 R5, R4 ;  /* 0x0000000400057308 */ /* 0x000ea40000000800 */
[----:B--2---:R-:W-:-:S05]  /*05c0*/  FMUL R5, R0, R5 ;  /* 0x0000000500057220 */ /* 0x004fca0000400000 */
[----:B0-----:R-:W-:Y:S01]  /*05d0*/  STG.E desc[UR6][R2.64+0xc], R5 ;  /* 0x00000c0502007986 */ /* 0x001fe2000c101906 */
[----:B------:R-:W-:Y:S05]  /*05e0*/  EXIT ;  /* 0x000000000000794d */ /* 0x000fea0003800000 */
.L_x_24:
        /* <DEDUP_REMOVED lines=9> */
.L_x_65:


//--------------------- .text._Z6ezinctiPfS_S_    --------------------------
	.section	.text._Z6ezinctiPfS_S_,"ax",@progbits
	.align	128
        .global         _Z6ezinctiPfS_S_
        .type           _Z6ezinctiPfS_S_,@function
        .size           _Z6ezinctiPfS_S_,(.L_x_66 - _Z6ezinctiPfS_S_)
        .other          _Z6ezinctiPfS_S_,@"STO_CUDA_ENTRY STV_DEFAULT"
_Z6ezinctiPfS_S_:
.text._Z6ezinctiPfS_S_:
[----:B------:R-:W-:Y:S01]  /*0000*/  LDC R1, c[0x0][0x37c] ;  /* 0x0000df00ff017b82 */ /* 0x000fe20000000800 */
[----:B------:R-:W0:Y:S07]  /*0010*/  S2R R5, SR_TID.X ;  /* 0x0000000000057919 */ /* 0x000e2e0000002100 */
[----:B------:R-:W1:Y:S01]  /*0020*/  S2UR UR4, SR_CTAID.X ;  /* 0x00000000000479c3 */ /* 0x000e620000002500 */
[----:B------:R-:W-:Y:S07]  /*0030*/  BSSY.RECONVERGENT B0, `(.L_x_25) ;  /* 0x000001a000007945 */ /* 0x000fee0003800200 */
[----:B------:R-:W1:Y:S08]  /*0040*/  LDC R6, c[0x0][0x360] ;  /* 0x0000d800ff067b82 */ /* 0x000e700000000800 */
[----:B------:R-:W2:Y:S01]  /*0050*/  LDC R0, c[0x0][0x380] ;  /* 0x0000e000ff007b82 */ /* 0x000ea20000000800 */
[----:B-1----:R-:W-:Y:S01]  /*0060*/  IMAD R2, R6, UR4, RZ ;  /* 0x0000000406027c24 */ /* 0x002fe2000f8e02ff */
[----:B------:R-:W1:Y:S04]  /*0070*/  LDCU.64 UR4, c[0x0][0x358] ;  /* 0x00006b00ff0477ac */ /* 0x000e680008000a00 */
[----:B0-----:R-:W-:-:S02]  /*0080*/  IADD3 R3, PT, PT, R5, 0x1, R2 ;  /* 0x0000000105037810 */ /* 0x001fc40007ffe002 */
[----:B------:R-:W-:Y:S02]  /*0090*/  IADD3 R5, PT, PT, -R5, RZ, RZ ;  /* 0x000000ff05057210 */ /* 0x000fe40007ffe1ff */
[----:B--2---:R-:W-:Y:S02]  /*00a0*/  ISETP.GE.AND P1, PT, R3, R0, PT ;  /* 0x000000000300720c */ /* 0x004fe40003f26270 */
[----:B------:R-:W-:-:S11]  /*00b0*/  ISETP.NE.AND P0, PT, R2, R5, PT ;  /* 0x000000050200720c */ /* 0x000fd60003f05270 */
[----:B-1----:R-:W-:Y:S05]  /*00c0*/  @P1 BRA `(.L_x_26) ;  /* 0x0000000000401947 */ /* 0x002fea0003800000 */
[----:B------:R-:W0:Y:S01]  /*00d0*/  LDCU UR6, c[0x0][0x370] ;  /* 0x00006e00ff0677ac */ /* 0x000e220008000800 */
[----:B------:R-:W-:Y:S01]  /*00e0*/  MOV R7, R3 ;  /* 0x0000000300077202 */ /* 0x000fe20000000f00 */
[----:B0-----:R-:W-:-:S07]  /*00f0*/  IMAD R6, R6, UR6, RZ ;  /* 0x0000000606067c24 */ /* 0x001fce000f8e02ff */
.L_x_27:
[----:B0-----:R-:W0:Y:S08]  /*0100*/  LDC.64 R2, c[0x0][0x390] ;  /* 0x0000e400ff027b82 */ /* 0x001e300000000a00 */
[----:B------:R-:W1:Y:S01]  /*0110*/  LDC.64 R4, c[0x0][0x388] ;  /* 0x0000e200ff047b82 */ /* 0x000e620000000a00 */
[----:B0-----:R-:W-:-:S05]  /*0120*/  IMAD.WIDE R2, R7, 0x4, R2 ;  /* 0x0000000407027825 */ /* 0x001fca00078e0202 */
[----:B------:R-:W2:Y:S01]  /*0130*/  LDG.E R8, desc[UR4][R2.64+-0x4] ;  /* 0xfffffc0402087981 */ /* 0x000ea2000c1e1900 */
[----:B-1----:R-:W-:-:S03]  /*0140*/  IMAD.WIDE R4, R7, 0x4, R4 ;  /* 0x0000000407047825 */ /* 0x002fc600078e0204 */
[----:B------:R-:W2:Y:S04]  /*0150*/  LDG.E R9, desc[UR4][R2.64] ;  /* 0x0000000402097981 */ /* 0x000ea8000c1e1900 */
[----:B------:R-:W3:Y:S01]  /*0160*/  LDG.E R11, desc[UR4][R4.64] ;  /* 0x00000004040b7981 */ /* 0x000ee2000c1e1900 */
[----:B------:R-:W-:-:S04]  /*0170*/  IADD3 R7, PT, PT, R6, R7, RZ ;  /* 0x0000000706077210 */ /* 0x000fc80007ffe0ff */
[----:B------:R-:W-:Y:S01]  /*0180*/  ISETP.GE.AND P1, PT, R7, R0, PT ;  /* 0x000000000700720c */ /* 0x000fe20003f26270 */
[----:B--2---:R-:W-:-:S04]  /*0190*/  FADD R8, R8, -R9 ;  /* 0x8000000908087221 */ /* 0x004fc80000000000 */
[----:B---3--:R-:W-:-:S05]  /*01a0*/  FFMA R11, R8, 0.5, R11 ;  /* 0x3f000000080b7823 */ /* 0x008fca000000000b */
[----:B------:R0:W-:Y:S03]  /*01b0*/  STG.E desc[UR4][R4.64], R11 ;  /* 0x0000000b04007986 */ /* 0x0001e6000c101904 */
[----:B------:R-:W-:Y:S05]  /*01c0*/  @!P1 BRA `(.L_x_27) ;  /* 0xfffffffc00cc9947 */ /* 0x000fea000383ffff */
.L_x_26:
[----:B------:R-:W-:Y:S05]  /*01d0*/  BSYNC.RECONVERGENT B0 ;  /* 0x0000000000007941 */ /* 0x000fea0003800200 */
.L_x_25:
[----:B------:R-:W-:Y:S05]  /*01e0*/  @P0 EXIT ;  /* 0x000000000000094d */ /* 0x000fea0003800000 */
[----:B------:R-:W1:Y:S08]  /*01f0*/  LDC.64 R2, c[0x0][0x398] ;  /* 0x0000e600ff027b82 */ /* 0x000e700000000a00 */
[----:B0-----:R-:W0:Y:S08]  /*0200*/  LDC.64 R4, c[0x0][0x388] ;  /* 0x0000e200ff047b82 */ /* 0x001e300000000a00 */
[----:B------:R-:W2:Y:S01]  /*0210*/  LDC.64 R6, c[0x0][0x388] ;  /* 0x0000e200ff067b82 */ /* 0x000ea20000000a00 */
[----:B-1----:R-:W0:Y:S04]  /*0220*/  LDG.E R9, desc[UR4][R2.64] ;  /* 0x0000000402097981 */ /* 0x002e28000c1e1900 */
[----:B0-----:R0:W-:Y:S04]  /*0230*/  STG.E desc[UR4][R4.64], R9 ;  /* 0x0000000904007986 */ /* 0x0011e8000c101904 */
[----:B------:R-:W3:Y:S04]  /*0240*/  LDG.E R11, desc[UR4][R2.64+0x4] ;  /* 0x00000404020b7981 */ /* 0x000ee8000c1e1900 */
[----:B------:R-:W4:Y:S04]  /*0250*/  LDG.E R15, desc[UR4][R2.64+0xc] ;  /* 0x00000c04020f7981 */ /* 0x000f28000c1e1900 */
[----:B---3--:R-:W-:Y:S04]  /*0260*/  STG.E desc[UR4][R2.64], R11 ;  /* 0x0000000b02007986 */ /* 0x008fe8000c101904 */
[----:B------:R-:W3:Y:S01]  /*0270*/  LDG.E R13, desc[UR4][R4.64+0x4] ;  /* 0x00000404040d7981 */ /* 0x000ee2000c1e1900 */
[----:B--2---:R-:W-:-:S03]  /*0280*/  IMAD.WIDE R6, R0, 0x4, R6 ;  /* 0x0000000400067825 */ /* 0x004fc600078e0206 */
[----:B---3--:R-:W-:Y:S04]  /*0290*/  STG.E desc[UR4][R2.64+0x4], R13 ;  /* 0x0000040d02007986 */ /* 0x008fe8000c101904 */
[----:B----4-:R-:W-:Y:S04]  /*02a0*/  STG.E desc[UR4][R6.64+-0x4], R15 ;  /* 0xfffffc0f06007986 */ /* 0x010fe8000c101904 */
[----:B------:R-:W2:Y:S04]  /*02b0*/  LDG.E R17, desc[UR4][R2.64+0x8] ;  /* 0x0000080402117981 */ /* 0x000ea8000c1e1900 */
[----:B--2---:R-:W-:Y:S04]  /*02c0*/  STG.E desc[UR4][R2.64+0xc], R17 ;  /* 0x00000c1102007986 */ /* 0x004fe8000c101904 */
[----:B0-----:R-:W2:Y:S04]  /*02d0*/  LDG.E R9, desc[UR4][R6.64+-0x8] ;  /* 0xfffff80406097981 */ /* 0x001ea8000c1e1900 */
[----:B--2---:R-:W-:Y:S01]  /*02e0*/  STG.E desc[UR4][R2.64+0x8], R9 ;  /* 0x0000080902007986 */ /* 0x004fe2000c101904 */
[----:B------:R-:W-:Y:S05]  /*02f0*/  EXIT ;  /* 0x000000000000794d */ /* 0x000fea0003800000 */
.L_x_28:
        /* <DEDUP_REMOVED lines=16> */
.L_x_66:


//--------------------- .text._Z7fourieriiiifPfS_S_P6ftrans --------------------------
	.section	.text._Z7fourieriiiifPfS_S_P6ftrans,"ax",@progbits
	.align	128
        .global         _Z7fourieriiiifPfS_S_P6ftrans
        .type           _Z7fourieriiiifPfS_S_P6ftrans,@function
        .size           _Z7fourieriiiifPfS_S_P6ftrans,(.L_x_67 - _Z7fourieriiiifPfS_S_P6ftrans)
        .other          _Z7fourieriiiifPfS_S_P6ftrans,@"STO_CUDA_ENTRY STV_DEFAULT"
_Z7fourieriiiifPfS_S_P6ftrans:
.text._Z7fourieriiiifPfS_S_P6ftrans:
[----:B------:R-:W-:Y:S01]  /*0000*/  LDC R1, c[0x0][0x37c] ;  /* 0x0000df00ff017b82 */ /* 0x000fe20000000800 */
[----:B------:R-:W0:Y:S01]  /*0010*/  S2R R0, SR_TID.Z ;  /* 0x0000000000007919 */ /* 0x000e220000002300 */
[----:B------:R-:W0:Y:S02]  /*0020*/  LDCU UR4, c[0x0][0x384] ;  /* 0x00007080ff0477ac */ /* 0x000e240008000800 */
[----:B0-----:R-:W-:-:S13]  /*0030*/  ISETP.GE.AND P0, PT, R0, UR4, PT ;  /* 0x0000000400007c0c */ /* 0x001fda000bf06270 */
[----:B------:R-:W-:Y:S05]  /*0040*/  @P0 EXIT ;  /* 0x000000000000094d */ /* 0x000fea0003800000 */
[----:B------:R-:W0:Y:S01]  /*0050*/  LDCU UR12, c[0x0][0x380] ;  /* 0x00007000ff0c77ac */ /* 0x000e220008000800 */
[----:B------:R-:W1:Y:S01]  /*0060*/  S2UR UR6, SR_CTAID.X ;  /* 0x00000000000679c3 */ /* 0x000e620000002500 */
[----:B------:R-:W1:Y:S01]  /*0070*/  LDCU UR8, c[0x0][0x360] ;  /* 0x00006c00ff0877ac */ /* 0x000e620008000800 */
[----:B------:R-:W2:Y:S06]  /*0080*/  LDCU UR9, c[0x0][0x364] ;  /* 0x00006c80ff0977ac */ /* 0x000eac0008000800 */
[----:B------:R-:W2:Y:S01]  /*0090*/  S2UR UR7, SR_CTAID.Y ;  /* 0x00000000000779c3 */ /* 0x000ea20000002600 */
[----:B------:R-:W3:Y:S01]  /*00a0*/  LDCU UR10, c[0x0][0x390] ;  /* 0x00007200ff0a77ac */ /* 0x000ee20008000800 */
[----:B------:R-:W4:Y:S01]  /*00b0*/  LDCU UR4, c[0x0][0x370] ;  /* 0x00006e00ff0477ac */ /* 0x000f220008000800 */
[----:B0-----:R-:W0:Y:S01]  /*00c0*/  I2F.F64 R12, UR12 ;  /* 0x0000000c000c7d12 */ /* 0x001e220008201c00 */
[----:B------:R-:W5:Y:S01]  /*00d0*/  LDCU UR5, c[0x0][0x374] ;  /* 0x00006e80ff0577ac */ /* 0x000f620008000800 */
[----:B-1----:R-:W-:-:S06]  /*00e0*/  UIMAD UR6, UR6, UR8, URZ ;  /* 0x00000008060672a4 */ /* 0x002fcc000f8e02ff */
[----:B---3--:R-:W1:Y:S01]  /*00f0*/  F2F.F64.F32 R10, UR10 ;  /* 0x0000000a000a7d10 */ /* 0x008e620008201800 */
[----:B------:R-:W3:Y:S01]  /*0100*/  LDCU.64 UR10, c[0x0][0x358] ;  /* 0x00006b00ff0a77ac */ /* 0x000ee20008000a00 */
[----:B--2---:R-:W-:Y:S02]  /*0110*/  UIMAD UR7, UR7, UR9, URZ ;  /* 0x00000009070772a4 */ /* 0x004fe4000f8e02ff */
[----:B----4-:R-:W-:Y:S02]  /*0120*/  UIMAD UR8, UR8, UR4, URZ ;  /* 0x00000004080872a4 */ /* 0x010fe4000f8e02ff */
[----:B0----5:R-:W-:-:S12]  /*0130*/  UIMAD UR9, UR9, UR5, URZ ;  /* 0x00000005090972a4 */ /* 0x021fd8000f8e02ff */
.L_x_57:
[----:B0-----:R-:W0:Y:S01]  /*0140*/  S2R R8, SR_TID.X ;  /* 0x0000000000087919 */ /* 0x001e220000002100 */
[----:B------:R-:W-:Y:S01]  /*0150*/  BSSY.RECONVERGENT B0, `(.L_x_29) ;  /* 0x0000115000007945 */ /* 0x000fe20003800200 */
[----:B--2---:R-:W2:Y:S01]  /*0160*/  S2R R23, SR_TID.Y ;  /* 0x0000000000177919 */ /* 0x004ea20000002200 */
[----:B0-----:R-:W-:Y:S01]  /*0170*/  IMAD.MOV R8, RZ, RZ, -R8 ;  /* 0x000000ffff087224 */ /* 0x001fe200078e0a08 */
[----:B--2---:R-:W-:-:S04]  /*0180*/  LOP3.LUT P0, RZ, R23, UR7, RZ, 0xfc, !PT ;  /* 0x0000000717ff7c12 */ /* 0x004fc8000f80fcff */
[----:B------:R-:W-:-:S13]  /*0190*/  ISETP.NE.OR P0, PT, R8, UR6, P0 ;  /* 0x0000000608007c0c */ /* 0x000fda0008705670 */
[----:B------:R-:W-:Y:S05]  /*01a0*/  @P0 BRA `(.L_x_30) ;  /* 0x00000010003c0947 */ /* 0x000fea0003800000 */
[----:B------:R-:W0:Y:S02]  /*01b0*/  LDC.64 R18, c[0x0][0x398] ;  /* 0x0000e600ff127b82 */ /* 0x000e240000000a00 */
[----:B0-----:R-:W-:-:S05]  /*01c0*/  IMAD.WIDE R18, R0, 0x4, R18 ;  /* 0x0000000400127825 */ /* 0x001fca00078e0212 */
[----:B---3--:R-:W2:Y:S01]  /*01d0*/  LDG.E R14, desc[UR10][R18.64] ;  /* 0x0000000a120e7981 */ /* 0x008ea2000c1e1900 */
[----:B------:R-:W-:Y:S01]  /*01e0*/  IMAD.MOV.U32 R16, RZ, RZ, 0x54442d18 ;  /* 0x54442d18ff107424 */ /* 0x000fe200078e00ff */
[----:B------:R-:W-:Y:S01]  /*01f0*/  BSSY.RECONVERGENT B1, `(.L_x_31) ;  /* 0x000006e000017945 */ /* 0x000fe20003800200 */
[----:B------:R-:W-:Y:S01]  /*0200*/  IMAD.MOV.U32 R17, RZ, RZ, 0x401921fb ;  /* 0x401921fbff117424 */ /* 0x000fe200078e00ff */
[----:B--2---:R-:W0:Y:S05]  /*0210*/  F2F.F64.F32 R8, R14 ;  /* 0x0000000e00087310 */ /* 0x004e2a0000201800 */
[----:B0-----:R-:W-:-:S08]  /*0220*/  DMUL R8, R8, R16 ;  /* 0x0000001008087228 */ /* 0x001fd00000000000 */
[----:B-1----:R-:W-:-:S08]  /*0230*/  DMUL R8, R10, R8 ;  /* 0x000000080a087228 */ /* 0x002fd00000000000 */
[----:B------:R-:W-:-:S06]  /*0240*/  DMUL R8, R12, R8 ;  /* 0x000000080c087228 */ /* 0x000fcc0000000000 */
[----:B------:R-:W0:Y:S02]  /*0250*/  F2F.F32.F64 R20, R8 ;  /* 0x0000000800147310 */ /* 0x000e240000301000 */
[C---:B0-----:R-:W-:Y:S01]  /*0260*/  FMUL R24, R20.reuse, 0.63661974668502807617 ;  /* 0x3f22f98314187820 */ /* 0x041fe20000400000 */
[----:B------:R-:W-:-:S05]  /*0270*/  FSETP.GE.AND P0, PT, |R20|, 105615, PT ;  /* 0x47ce47801400780b */ /* 0x000fca0003f06200 */
[----:B------:R-:W0:Y:S02]  /*0280*/  F2I.NTZ R24, R24 ;  /* 0x0000001800187305 */ /* 0x000e240000203100 */
[----:B0-----:R-:W-:-:S05]  /*0290*/  I2FP.F32.S32 R15, R24 ;  /* 0x00000018000f7245 */ /* 0x001fca0000201400 */
[----:B------:R-:W-:-:S04]  /*02a0*/  FFMA R22, R15, -1.5707962512969970703, R20 ;  /* 0xbfc90fda0f167823 */ /* 0x000fc80000000014 */
[----:B------:R-:W-:-:S04]  /*02b0*/  FFMA R22, R15, -7.5497894158615963534e-08, R22 ;  /* 0xb3a221680f167823 */ /* 0x000fc80000000016 */
[----:B------:R-:W-:Y:S01]  /*02c0*/  FFMA R22, R15, -5.3903029534742383927e-15, R22 ;  /* 0xa7c234c50f167823 */ /* 0x000fe20000000016 */
[----:B------:R-:W-:Y:S06]  /*02d0*/  @!P0 BRA `(.L_x_32) ;  /* 0x00000004007c8947 */ /* 0x000fec0003800000 */
[----:B------:R-:W-:-:S13]  /*02e0*/  FSETP.NEU.AND P0, PT, |R20|, +INF , PT ;  /* 0x7f8000001400780b */ /* 0x000fda0003f0d200 */
[----:B------:R-:W-:Y:S01]  /*02f0*/  @!P0 FMUL R22, RZ, R20 ;  /* 0x00000014ff168220 */ /* 0x000fe20000400000 */
[----:B------:R-:W-:Y:S01]  /*0300*/  @!P0 IMAD.MOV.U32 R24, RZ, RZ, RZ ;  /* 0x000000ffff188224 */ /* 0x000fe200078e00ff */
[----:B------:R-:W-:Y:S06]  /*0310*/  @!P0 BRA `(.L_x_32) ;  /* 0x00000004006c8947 */ /* 0x000fec0003800000 */
[----:B------:R-:W-:Y:S01]  /*0320*/  IMAD.SHL.U32 R8, R20, 0x100, RZ ;  /* 0x0000010014087824 */ /* 0x000fe200078e00ff */
[----:B------:R-:W-:Y:S01]  /*0330*/  MOV R22, RZ ;  /* 0x000000ff00167202 */ /* 0x000fe20000000f00 */
[----:B------:R-:W-:Y:S01]  /*0340*/  IMAD.MOV.U32 R21, RZ, RZ, RZ ;  /* 0x000000ffff157224 */ /* 0x000fe200078e00ff */
[----:B------:R-:W0:Y:S02]  /*0350*/  LDCU.64 UR12, c[0x4][URZ] ;  /* 0x01000000ff0c77ac */ /* 0x000e240008000a00 */
[----:B------:R-:W-:Y:S01]  /*0360*/  LOP3.LUT R25, R8, 0x80000000, RZ, 0xfc, !PT ;  /* 0x8000000008197812 */ /* 0x000fe200078efcff */
[----:B------:R-:W-:Y:S01]  /*0370*/  UMOV UR5, URZ ;  /* 0x000000ff00057c82 */ /* 0x000fe20008000000 */
[----:B------:R-:W-:-:S05]  /*0380*/  UMOV UR4, URZ ;  /* 0x000000ff00047c82 */ /* 0x000fca0008000000 */
.L_x_33:
[----:B0-----:R-:W-:Y:S02]  /*0390*/  IMAD.U32 R8, RZ, RZ, UR12 ;  /* 0x0000000cff087e24 */ /* 0x001fe4000f8e00ff */
[----:B------:R-:W-:-:S05]  /*03a0*/  IMAD.U32 R9, RZ, RZ, UR13 ;  /* 0x0000000dff097e24 */ /* 0x000fca000f8e00ff */
[----:B------:R-:W2:Y:S01]  /*03b0*/  LDG.E.CONSTANT R8, desc[UR10][R8.64] ;  /* 0x0000000a08087981 */ /* 0x000ea2000c1e9900 */
[----:B------:R-:W-:Y:S01]  /*03c0*/  UIADD3 UR4, UPT, UPT, UR4, 0x1, URZ ;  /* 0x0000000104047890 */ /* 0x000fe2000fffe0ff */
[C---:B------:R-:W-:Y:S01]  /*03d0*/  ISETP.EQ.AND P0, PT, R22.reuse, RZ, PT ;  /* 0x000000ff1600720c */ /* 0x040fe20003f02270 */
[----:B------:R-:W-:Y:S01]  /*03e0*/  UIADD3 UR12, UP1, UPT, UR12, 0x4, URZ ;  /* 0x000000040c0c7890 */ /* 0x000fe2000ff3e0ff */
[C---:B------:R-:W-:Y:S01]  /*03f0*/  ISETP.EQ.AND P1, PT, R22.reuse, 0x4, PT ;  /* 0x000000041600780c */ /* 0x040fe20003f22270 */
[----:B------:R-:W-:Y:S01]  /*0400*/  UISETP.NE.AND UP0, UPT, UR4, 0x6, UPT ;  /* 0x000000060400788c */ /* 0x000fe2000bf05270 */
[C---:B------:R-:W-:Y:S01]  /*0410*/  ISETP.EQ.AND P2, PT, R22.reuse, 0x8, PT ;  /* 0x000000081600780c */ /* 0x040fe20003f42270 */
[----:B------:R-:W-:Y:S01]  /*0420*/  UIADD3.X UR13, UPT, UPT, URZ, UR13, URZ, UP1, !UPT ;  /* 0x0000000dff0d7290 */ /* 0x000fe20008ffe4ff */
[C---:B------:R-:W-:Y:S02]  /*0430*/  ISETP.EQ.AND P3, PT, R22.reuse, 0xc, PT ;  /* 0x0000000c1600780c */ /* 0x040fe40003f62270 */
[----:B------:R-:W-:-:S02]  /*0440*/  ISETP.EQ.AND P4, PT, R22, 0x10, PT ;  /* 0x000000101600780c */ /* 0x000fc40003f82270 */
[C---:B------:R-:W-:Y:S01]  /*0450*/  ISETP.EQ.AND P5, PT, R22.reuse, 0x14, PT ;  /* 0x000000141600780c */ /* 0x040fe20003fa2270 */
[----:B------:R-:W-:Y:S02]  /*0460*/  VIADD R22, R22, 0x4 ;  /* 0x0000000416167836 */ /* 0x000fe40000000000 */
[----:B--2---:R-:W-:-:S03]  /*0470*/  IMAD.WIDE.U32 R14, R8, R25, RZ ;  /* 0x00000019080e7225 */ /* 0x004fc600078e00ff */
[----:B------:R-:W-:-:S04]  /*0480*/  IADD3 R14, P6, PT, R14, R21, RZ ;  /* 0x000000150e0e7210 */ /* 0x000fc80007fde0ff */
[----:B------:R-:W-:Y:S01]  /*0490*/  IADD3.X R21, PT, PT, R15, UR5, RZ, P6, !PT ;  /* 0x000000050f157c10 */ /* 0x000fe2000b7fe4ff */
[--C-:B------:R-:W-:Y:S01]  /*04a0*/  @P0 IMAD.MOV.U32 R2, RZ, RZ, R14.reuse ;  /* 0x000000ffff020224 */ /* 0x100fe200078e000e */
[----:B------:R-:W-:Y:S01]  /*04b0*/  @P4 MOV R6, R14 ;  /* 0x0000000e00064202 */ /* 0x000fe20000000f00 */
[--C-:B------:R-:W-:Y:S02]  /*04c0*/  @P1 IMAD.MOV.U32 R3, RZ, RZ, R14.reuse ;  /* 0x000000ffff031224 */ /* 0x100fe400078e000e */
[--C-:B------:R-:W-:Y:S02]  /*04d0*/  @P2 IMAD.MOV.U32 R4, RZ, RZ, R14.reuse ;  /* 0x000000ffff042224 */ /* 0x100fe400078e000e */
[--C-:B------:R-:W-:Y:S02]  /*04e0*/  @P3 IMAD.MOV.U32 R5, RZ, RZ, R14.reuse ;  /* 0x000000ffff053224 */ /* 0x100fe400078e000e */
[----:B------:R-:W-:Y:S01]  /*04f0*/  @P5 IMAD.MOV.U32 R7, RZ, RZ, R14 ;  /* 0x000000ffff075224 */ /* 0x000fe200078e000e */
[----:B------:R-:W-:Y:S06]  /*0500*/  BRA.U UP0, `(.L_x_33) ;  /* 0xfffffffd00a07547 */ /* 0x000fec000b83ffff */
[----:B------:R-:W-:Y:S01]  /*0510*/  SHF.R.U32.HI R8, RZ, 0x17, R20 ;  /* 0x00000017ff087819 */ /* 0x000fe20000011614 */
[----:B------:R-:W-:Y:S03]  /*0520*/  BSSY.RECONVERGENT B2, `(.L_x_34) ;  /* 0x0000028000027945 */ /* 0x000fe60003800200 */
[C---:B------:R-:W-:Y:S02]  /*0530*/  LOP3.LUT R9, R8.reuse, 0xe0, RZ, 0xc0, !PT ;  /* 0x000000e008097812 */ /* 0x040fe400078ec0ff */
[----:B------:R-:W-:-:S03]  /*0540*/  LOP3.LUT P6, RZ, R8, 0x1f, RZ, 0xc0, !PT ;  /* 0x0000001f08ff7812 */ /* 0x000fc600078cc0ff */
[----:B------:R-:W-:-:S05]  /*0550*/  VIADD R9, R9, 0xffffff80 ;  /* 0xffffff8009097836 */ /* 0x000fca0000000000 */
[----:B------:R-:W-:-:S05]  /*0560*/  SHF.R.U32.HI R9, RZ, 0x5, R9 ;  /* 0x00000005ff097819 */ /* 0x000fca0000011609 */
[----:B------:R-:W-:-:S05]  /*0570*/  IMAD.U32 R15, R9, -0x4, RZ ;  /* 0xfffffffc090f7824 */ /* 0x000fca00078e00ff */
[C---:B------:R-:W-:Y:S02]  /*0580*/  ISETP.EQ.AND P3, PT, R15.reuse, -0x18, PT ;  /* 0xffffffe80f00780c */ /* 0x040fe40003f62270 */
[C---:B------:R-:W-:Y:S02]  /*0590*/  ISETP.EQ.AND P4, PT, R15.reuse, -0x14, PT ;  /* 0xffffffec0f00780c */ /* 0x040fe40003f82270 */
[C---:B------:R-:W-:Y:S02]  /*05a0*/  ISETP.EQ.AND P2, PT, R15.reuse, -0x10, PT ;  /* 0xfffffff00f00780c */ /* 0x040fe40003f42270 */
[C---:B------:R-:W-:Y:S02]  /*05b0*/  ISETP.EQ.AND P1, PT, R15.reuse, -0xc, PT ;  /* 0xfffffff40f00780c */ /* 0x040fe40003f22270 */
[C---:B------:R-:W-:Y:S02]  /*05c0*/  ISETP.EQ.AND P0, PT, R15.reuse, -0x8, PT ;  /* 0xfffffff80f00780c */ /* 0x040fe40003f02270 */
[----:B------:R-:W-:-:S03]  /*05d0*/  ISETP.EQ.AND P5, PT, R15, RZ, PT ;  /* 0x000000ff0f00720c */ /* 0x000fc60003fa2270 */
[--C-:B------:R-:W-:Y:S01]  /*05e0*/  @P3 IMAD.MOV.U32 R22, RZ, RZ, R2.reuse ;  /* 0x000000ffff163224 */ /* 0x100fe200078e0002 */
[C---:B------:R-:W-:Y:S01]  /*05f0*/  ISETP.EQ.AND P3, PT, R15.reuse, -0x4, PT ;  /* 0xfffffffc0f00780c */ /* 0x040fe20003f62270 */
[----:B------:R-:W-:Y:S01]  /*0600*/  @P4 IMAD.MOV.U32 R9, RZ, RZ, R2 ;  /* 0x000000ffff094224 */ /* 0x000fe200078e0002 */
[----:B------:R-:W-:Y:S01]  /*0610*/  @P4 MOV R22, R3 ;  /* 0x0000000300164202 */ /* 0x000fe20000000f00 */
[----:B------:R-:W-:Y:S01]  /*0620*/  @P2 IMAD.MOV.U32 R9, RZ, RZ, R3 ;  /* 0x000000ffff092224 */ /* 0x000fe200078e0003 */
[----:B------:R-:W-:Y:S01]  /*0630*/  ISETP.EQ.AND P4, PT, R15, 0x4, PT ;  /* 0x000000040f00780c */ /* 0x000fe20003f82270 */
[--C-:B------:R-:W-:Y:S02]  /*0640*/  @P2 IMAD.MOV.U32 R22, RZ, RZ, R4.reuse ;  /* 0x000000ffff162224 */ /* 0x100fe400078e0004 */
[----:B------:R-:W-:Y:S02]  /*0650*/  @P1 IMAD.MOV.U32 R9, RZ, RZ, R4 ;  /* 0x000000ffff091224 */ /* 0x000fe400078e0004 */
[--C-:B------:R-:W-:Y:S01]  /*0660*/  @P1 IMAD.MOV.U32 R22, RZ, RZ, R5.reuse ;  /* 0x000000ffff161224 */ /* 0x100fe200078e0005 */
[----:B------:R-:W-:Y:S01]  /*0670*/  @P0 MOV R22, R6 ;  /* 0x0000000600160202 */ /* 0x000fe20000000f00 */
[----:B------:R-:W-:-:S02]  /*0680*/  @P0 IMAD.MOV.U32 R9, RZ, RZ, R5 ;  /* 0x000000ffff090224 */ /* 0x000fc400078e0005 */
[----:B------:R-:W-:Y:S02]  /*0690*/  @P3 IMAD.MOV.U32 R9, RZ, RZ, R6 ;  /* 0x000000ffff093224 */ /* 0x000fe400078e0006 */
[--C-:B------:R-:W-:Y:S02]  /*06a0*/  @P3 IMAD.MOV.U32 R22, RZ, RZ, R7.reuse ;  /* 0x000000ffff163224 */ /* 0x100fe400078e0007 */
[----:B------:R-:W-:Y:S02]  /*06b0*/  @P5 IMAD.MOV.U32 R9, RZ, RZ, R7 ;  /* 0x000000ffff095224 */ /* 0x000fe400078e0007 */
[--C-:B------:R-:W-:Y:S02]  /*06c0*/  @P5 IMAD.MOV.U32 R22, RZ, RZ, R21.reuse ;  /* 0x000000ffff165224 */ /* 0x100fe400078e0015 */
[----:B------:R-:W-:Y:S01]  /*06d0*/  @P4 IMAD.MOV.U32 R9, RZ, RZ, R21 ;  /* 0x000000ffff094224 */ /* 0x000fe200078e0015 */
[----:B------:R-:W-:Y:S06]  /*06e0*/  @!P6 BRA `(.L_x_35) ;  /* 0x00000000002ce947 */ /* 0x000fec0003800000 */
[----:B------:R-:W-:Y:S01]  /*06f0*/  @P2 MOV R14, R2 ;  /* 0x00000002000e2202 */ /* 0x000fe20000000f00 */
[----:B------:R-:W-:Y:S01]  /*0700*/  @P1 IMAD.MOV.U32 R14, RZ, RZ, R3 ;  /* 0x000000ffff0e1224 */ /* 0x000fe200078e0003 */
[----:B------:R-:W-:Y:S01]  /*0710*/  LOP3.LUT R8, R8, 0x1f, RZ, 0xc0, !PT ;  /* 0x0000001f08087812 */ /* 0x000fe200078ec0ff */
[----:B------:R-:W-:Y:S01]  /*0720*/  @P0 IMAD.MOV.U32 R14, RZ, RZ, R4 ;  /* 0x000000ffff0e0224 */ /* 0x000fe200078e0004 */
[----:B------:R-:W-:Y:S01]  /*0730*/  ISETP.EQ.AND P0, PT, R15, 0x8, PT ;  /* 0x000000080f00780c */ /* 0x000fe20003f02270 */
[----:B------:R-:W-:Y:S01]  /*0740*/  @P3 IMAD.MOV.U32 R14, RZ, RZ, R5 ;  /* 0x000000ffff0e3224 */ /* 0x000fe200078e0005 */
[----:B------:R-:W-:Y:S01]  /*0750*/  SHF.L.W.U32.HI R22, R9, R8, R22 ;  /* 0x0000000809167219 */ /* 0x000fe20000010e16 */
[----:B------:R-:W-:Y:S02]  /*0760*/  @P5 IMAD.MOV.U32 R14, RZ, RZ, R6 ;  /* 0x000000ffff0e5224 */ /* 0x000fe400078e0006 */
[----:B------:R-:W-:-:S08]  /*0770*/  @P4 IMAD.MOV.U32 R14, RZ, RZ, R7 ;  /* 0x000000ffff0e4224 */ /* 0x000fd000078e0007 */
[----:B------:R-:W-:-:S04]  /*0780*/  @P0 MOV R14, R21 ;  /* 0x00000015000e0202 */ /* 0x000fc80000000f00 */
[----:B------:R-:W-:-:S07]  /*0790*/  SHF.L.W.U32.HI R9, R14, R8, R9 ;  /* 0x000000080e097219 */ /* 0x000fce0000010e09 */
.L_x_35:
[----:B------:R-:W-:Y:S05]  /*07a0*/  BSYNC.RECONVERGENT B2 ;  /* 0x0000000000027941 */ /* 0x000fea0003800200 */
.L_x_34:
[C---:B------:R-:W-:Y:S01]  /*07b0*/  SHF.L.W.U32.HI R21, R9.reuse, 0x2, R22 ;  /* 0x0000000209157819 */ /* 0x040fe20000010e16 */
[----:B------:R-:W-:Y:S01]  /*07c0*/  IMAD.SHL.U32 R9, R9, 0x4, RZ ;  /* 0x0000000409097824 */ /* 0x000fe200078e00ff */
[----:B------:R-:W-:Y:S01]  /*07d0*/  UMOV UR4, 0x54442d19 ;  /* 0x54442d1900047882 */ /* 0x000fe20000000000 */
[----:B------:R-:W-:Y:S01]  /*07e0*/  UMOV UR5, 0x3bf921fb ;  /* 0x3bf921fb00057882 */ /* 0x000fe20000000000 */
[----:B------:R-:W-:Y:S02]  /*07f0*/  SHF.R.S32.HI R14, RZ, 0x1f, R21 ;  /* 0x0000001fff0e7819 */ /* 0x000fe40000011415 */
[----:B------:R-:W-:Y:S02]  /*0800*/  ISETP.GE.AND P0, PT, R20, RZ, PT ;  /* 0x000000ff1400720c */ /* 0x000fe40003f06270 */
[C---:B------:R-:W-:Y:S02]  /*0810*/  LOP3.LUT R8, R14.reuse, R9, RZ, 0x3c, !PT ;  /* 0x000000090e087212 */ /* 0x040fe400078e3cff */
[----:B------:R-:W-:-:S02]  /*0820*/  LOP3.LUT R9, R14, R21, RZ, 0x3c, !PT ;  /* 0x000000150e097212 */ /* 0x000fc400078e3cff */
[----:B------:R-:W-:Y:S02]  /*0830*/  SHF.R.U32.HI R22, RZ, 0x1e, R22 ;  /* 0x0000001eff167819 */ /* 0x000fe40000011616 */
[C---:B------:R-:W-:Y:S02]  /*0840*/  LOP3.LUT R20, R21.reuse, R20, RZ, 0x3c, !PT ;  /* 0x0000001415147212 */ /* 0x040fe400078e3cff */
[----:B------:R-:W0:Y:S01]  /*0850*/  I2F.F64.S64 R8, R8 ;  /* 0x0000000800087312 */ /* 0x000e220000301c00 */
[----:B------:R-:W-:Y:S02]  /*0860*/  LEA.HI R24, R21, R22, RZ, 0x1 ;  /* 0x0000001615187211 */ /* 0x000fe400078f08ff */
[----:B------:R-:W-:-:S03]  /*0870*/  ISETP.GE.AND P1, PT, R20, RZ, PT ;  /* 0x000000ff1400720c */ /* 0x000fc60003f26270 */
[----:B------:R-:W-:-:S04]  /*0880*/  IMAD.MOV R20, RZ, RZ, -R24 ;  /* 0x000000ffff147224 */ /* 0x000fc800078e0a18 */
[----:B------:R-:W-:Y:S01]  /*0890*/  @!P0 IMAD.MOV.U32 R24, RZ, RZ, R20 ;  /* 0x000000ffff188224 */ /* 0x000fe200078e0014 */
[----:B0-----:R-:W-:-:S10]  /*08a0*/  DMUL R14, R8, UR4 ;  /* 0x00000004080e7c28 */ /* 0x001fd40008000000 */
[----:B------:R-:W0:Y:S02]  /*08b0*/  F2F.F32.F64 R14, R14 ;  /* 0x0000000e000e7310 */ /* 0x000e240000301000 */
[----:B0-----:R-:W-:-:S07]  /*08c0*/  FSEL R22, -R14, R14, !P1 ;  /* 0x0000000e0e167208 */ /* 0x001fce0004800100 */
.L_x_32:
[----:B------:R-:W-:Y:S05]  /*08d0*/  BSYNC.RECONVERGENT B1 ;  /* 0x0000000000017941 */ /* 0x000fea0003800200 */
.L_x_31:
[----:B------:R-:W0:Y:S02]  /*08e0*/  LDC.64 R8, c[0x0][0x3b0] ;  /* 0x0000ec00ff087b82 */ /* 0x000e240000000a00 */
[----:B0-----:R-:W2:Y:S01]  /*08f0*/  LDG.E.64 R20, desc[UR10][R8.64+0x10] ;  /* 0x0000100a08147981 */ /* 0x001ea2000c1e1b00 */
[----:B------:R-:W-:Y:S02]  /*0900*/  IMAD.MOV.U32 R26, RZ, RZ, 0x37cbac00 ;  /* 0x37cbac00ff1a7424 */ /* 0x000fe400078e00ff */
[----:B------:R-:W-:Y:S01]  /*0910*/  FMUL R25, R22, R22 ;  /* 0x0000001616197220 */ /* 0x000fe20000400000 */
[----:B------:R-:W-:-:S03]  /*0920*/  LOP3.LUT R14, R24, 0x1, RZ, 0xc0, !PT ;  /* 0x00000001180e7812 */ /* 0x000fc600078ec0ff */
[----:B------:R-:W-:Y:S01]  /*0930*/  FFMA R15, R25, R26, -0.0013887860113754868507 ;  /* 0xbab607ed190f7423 */ /* 0x000fe2000000001a */
[----:B------:R-:W-:Y:S01]  /*0940*/  ISETP.NE.U32.AND P0, PT, R14, 0x1, PT ;  /* 0x000000010e00780c */ /* 0x000fe20003f05070 */
[----:B------:R-:W-:-:S03]  /*0950*/  IMAD.MOV.U32 R26, RZ, RZ, 0x3c0885e4 ;  /* 0x3c0885e4ff1a7424 */ /* 0x000fc600078e00ff */
[----:B------:R-:W-:Y:S01]  /*0960*/  FSEL R14, R15, -0.00019574658654164522886, P0 ;  /* 0xb94d41530f0e7808 */ /* 0x000fe20000000000 */
[----:B------:R-:W-:Y:S01]  /*0970*/  HFMA2 R15, -RZ, RZ, 1.541015625, -0.052001953125 ;  /* 0x3e2aaaa8ff0f7431 */ /* 0x000fe200000001ff */
[----:B------:R-:W-:Y:S02]  /*0980*/  FSEL R26, R26, 0.041666727513074874878, !P0 ;  /* 0x3d2aaabb1a1a7808 */ /* 0x000fe40004000000 */
[----:B------:R-:W-:-:S03]  /*0990*/  FSEL R22, R22, 1, !P0 ;  /* 0x3f80000016167808 */ /* 0x000fc60004000000 */
[----:B------:R-:W-:Y:S01]  /*09a0*/  FFMA R14, R25, R14, R26 ;  /* 0x0000000e190e7223 */ /* 0x000fe2000000001a */
[----:B------:R-:W-:-:S05]  /*09b0*/  FSEL R15, -R15, -0.4999999701976776123, !P0 ;  /* 0xbeffffff0f0f7808 */ /* 0x000fca0004000100 */
[C---:B------:R-:W-:Y:S01]  /*09c0*/  FFMA R26, R25.reuse, R14, R15 ;  /* 0x0000000e191a7223 */ /* 0x040fe2000000000f */
[----:B------:R-:W-:Y:S01]  /*09d0*/  FFMA R25, R25, R22, RZ ;  /* 0x0000001619197223 */ /* 0x000fe200000000ff */
[----:B------:R-:W0:Y:S03]  /*09e0*/  LDC.64 R14, c[0x0][0x3a0] ;  /* 0x0000e800ff0e7b82 */ /* 0x000e260000000a00 */
[----:B------:R-:W-:Y:S02]  /*09f0*/  FFMA R22, R25, R26, R22 ;  /* 0x0000001a19167223 */ /* 0x000fe40000000016 */
[----:B0-----:R-:W3:Y:S01]  /*0a00*/  LDG.E R25, desc[UR10][R14.64+0x18] ;  /* 0x0000180a0e197981 */ /* 0x001ee2000c1e1900 */
[----:B--2---:R-:W-:-:S05]  /*0a10*/  IMAD.WIDE R20, R0, 0x4, R20 ;  /* 0x0000000400147825 */ /* 0x004fca00078e0214 */
[----:B------:R-:W3:Y:S01]  /*0a20*/  LDG.E R27, desc[UR10][R20.64] ;  /* 0x0000000a141b7981 */ /* 0x000ee2000c1e1900 */
[----:B------:R-:W-:-:S05]  /*0a30*/  VIADD R24, R24, 0x1 ;  /* 0x0000000118187836 */ /* 0x000fca0000000000 */
[----:B------:R-:W-:-:S13]  /*0a40*/  LOP3.LUT P0, RZ, R24, 0x2, RZ, 0xc0, !PT ;  /* 0x0000000218ff7812 */ /* 0x000fda000780c0ff */
[----:B------:R-:W-:-:S04]  /*0a50*/  @P0 FADD R22, RZ, -R22 ;  /* 0x80000016ff160221 */ /* 0x000fc80000000000 */
[----:B---3--:R-:W-:-:S05]  /*0a60*/  FFMA R27, R22, R25, R27 ;  /* 0x00000019161b7223 */ /* 0x008fca000000001b */
[----:B------:R0:W-:Y:S04]  /*0a70*/  STG.E desc[UR10][R20.64], R27 ;  /* 0x0000001b14007986 */ /* 0x0001e8000c10190a */
[----:B------:R-:W2:Y:S01]  /*0a80*/  LDG.E R18, desc[UR10][R18.64] ;  /* 0x0000000a12127981 */ /* 0x000ea2000c1e1900 */
[----:B------:R-:W-:Y:S01]  /*0a90*/  BSSY.RECONVERGENT B1, `(.L_x_36) ;  /* 0x0000069000017945 */ /* 0x000fe20003800200 */
[----:B--2---:R-:W1:Y:S02]  /*0aa0*/  F2F.F64.F32 R24, R18 ;  /* 0x0000001200187310 */ /* 0x004e640000201800 */
[----:B-1----:R-:W-:-:S08]  /*0ab0*/  DMUL R24, R24, R16 ;  /* 0x0000001018187228 */ /* 0x002fd00000000000 */
[----:B------:R-:W-:-:S08]  /*0ac0*/  DMUL R24, R10, R24 ;  /* 0x000000180a187228 */ /* 0x000fd00000000000 */
[----:B------:R-:W-:-:S10]  /*0ad0*/  DMUL R16, R12, R24 ;  /* 0x000000180c107228 */ /* 0x000fd40000000000 */
[----:B------:R-:W1:Y:S02]  /*0ae0*/  F2F.F32.F64 R16, R16 ;  /* 0x0000001000107310 */ /* 0x000e640000301000 */
[----:B-1----:R-:W-:-:S06]  /*0af0*/  FMUL R22, R16, 0.63661974668502807617 ;  /* 0x3f22f98310167820 */ /* 0x002fcc0000400000 */
[----:B------:R-:W1:Y:S01]  /*0b00*/  F2I.NTZ R22, R22 ;  /* 0x0000001600167305 */ /* 0x000e620000203100 */
[----:B------:R-:W-:Y:S02]  /*0b10*/  FSETP.GE.AND P0, PT, |R16|, 105615, PT ;  /* 0x47ce47801000780b */ /* 0x000fe40003f06200 */
[----:B-1----:R-:W-:-:S05]  /*0b20*/  I2FP.F32.S32 R25, R22 ;  /* 0x0000001600197245 */ /* 0x002fca0000201400 */
[----:B------:R-:W-:-:S04]  /*0b30*/  FFMA R24, R25, -1.5707962512969970703, R16 ;  /* 0xbfc90fda19187823 */ /* 0x000fc80000000010 */
[----:B------:R-:W-:-:S04]  /*0b40*/  FFMA R24, R25, -7.5497894158615963534e-08, R24 ;  /* 0xb3a2216819187823 */ /* 0x000fc80000000018 */
[----:B------:R-:W-:Y:S01]  /*0b50*/  FFMA R18, R25, -5.3903029534742383927e-15, R24 ;  /* 0xa7c234c519127823 */ /* 0x000fe20000000018 */
[----:B0-----:R-:W-:Y:S06]  /*0b60*/  @!P0 BRA `(.L_x_37) ;  /* 0x00000004006c8947 */ /* 0x001fec0003800000 */
[----:B------:R-:W-:-:S13]  /*0b70*/  FSETP.NEU.AND P0, PT, |R16|, +INF , PT ;  /* 0x7f8000001000780b */ /* 0x000fda0003f0d200 */
[----:B------:R-:W-:Y:S01]  /*0b80*/  @!P0 FMUL R18, RZ, R16 ;  /* 0x00000010ff128220 */ /* 0x000fe20000400000 */
[----:B------:R-:W-:Y:S01]  /*0b90*/  @!P0 IMAD.MOV.U32 R22, RZ, RZ, RZ ;  /* 0x000000ffff168224 */ /* 0x000fe200078e00ff */
[----:B------:R-:W-:Y:S06]  /*0ba0*/  @!P0 BRA `(.L_x_37) ;  /* 0x00000004005c8947 */ /* 0x000fec0003800000 */
[----:B------:R-:W-:Y:S01]  /*0bb0*/  IMAD.SHL.U32 R18, R16, 0x100, RZ ;  /* 0x0000010010127824 */ /* 0x000fe200078e00ff */
[----:B------:R-:W-:Y:S01]  /*0bc0*/  UMOV UR4, URZ ;  /* 0x000000ff00047c82 */ /* 0x000fe20008000000 */
[----:B------:R-:W-:Y:S02]  /*0bd0*/  IMAD.MOV.U32 R17, RZ, RZ, RZ ;  /* 0x000000ffff117224 */ /* 0x000fe400078e00ff */
[----:B------:R-:W-:Y:S01]  /*0be0*/  IMAD.MOV.U32 R25, RZ, RZ, RZ ;  /* 0x000000ffff197224 */ /* 0x000fe200078e00ff */
[----:B------:R-:W-:-:S07]  /*0bf0*/  LOP3.LUT R27, R18, 0x80000000, RZ, 0xfc, !PT ;  /* 0x80000000121b7812 */ /* 0x000fce00078efcff */
.L_x_38:
[----:B------:R-:W0:Y:S02]  /*0c00*/  LDC.64 R18, c[0x4][RZ] ;  /* 0x01000000ff127b82 */ /* 0x000e240000000a00 */
[----:B0-----:R-:W-:-:S06]  /*0c10*/  IMAD.WIDE.U32 R18, R25, 0x4, R18 ;  /* 0x0000000419127825 */ /* 0x001fcc00078e0012 */
[----:B------:R-:W2:Y:S01]  /*0c20*/  LDG.E.CONSTANT R18, desc[UR10][R18.64] ;  /* 0x0000000a12127981 */ /* 0x000ea2000c1e9900 */
[C---:B------:R-:W-:Y:S01]  /*0c30*/  SHF.L.U32 R22, R25.reuse, 0x2, RZ ;  /* 0x0000000219167819 */ /* 0x040fe200000006ff */
[----:B------:R-:W-:-:S03]  /*0c40*/  VIADD R25, R25, 0x1 ;  /* 0x0000000119197836 */ /* 0x000fc60000000000 */
[C---:B------:R-:W-:Y:S02]  /*0c50*/  ISETP.EQ.AND P0, PT, R22.reuse, RZ, PT ;  /* 0x000000ff1600720c */ /* 0x040fe40003f02270 */
[C---:B------:R-:W-:Y:S02]  /*0c60*/  ISETP.EQ.AND P5, PT, R22.reuse, 0x4, PT ;  /* 0x000000041600780c */ /* 0x040fe40003fa2270 */
[C---:B------:R-:W-:Y:S02]  /*0c70*/  ISETP.EQ.AND P4, PT, R22.reuse, 0x8, PT ;  /* 0x000000081600780c */ /* 0x040fe40003f82270 */
[C---:B------:R-:W-:Y:S02]  /*0c80*/  ISETP.EQ.AND P3, PT, R22.reuse, 0xc, PT ;  /* 0x0000000c1600780c */ /* 0x040fe40003f62270 */
[C---:B------:R-:W-:Y:S02]  /*0c90*/  ISETP.EQ.AND P2, PT, R22.reuse, 0x10, PT ;  /* 0x000000101600780c */ /* 0x040fe40003f42270 */
[----:B------:R-:W-:Y:S01]  /*0ca0*/  ISETP.EQ.AND P1, PT, R22, 0x14, PT ;  /* 0x000000141600780c */ /* 0x000fe20003f22270 */
[----:B--2---:R-:W-:-:S03]  /*0cb0*/  IMAD.WIDE.U32 R20, R18, R27, RZ ;  /* 0x0000001b12147225 */ /* 0x004fc600078e00ff */
[----:B------:R-:W-:-:S04]  /*0cc0*/  IADD3 R20, P6, PT, R20, R17, RZ ;  /* 0x0000001114147210 */ /* 0x000fc80007fde0ff */
[----:B------:R-:W-:Y:S01]  /*0cd0*/  IADD3.X R17, PT, PT, R21, UR4, RZ, P6, !PT ;  /* 0x0000000415117c10 */ /* 0x000fe2000b7fe4ff */
[--C-:B------:R-:W-:Y:S01]  /*0ce0*/  @P0 IMAD.MOV.U32 R2, RZ, RZ, R20.reuse ;  /* 0x000000ffff020224 */ /* 0x100fe200078e0014 */
[----:B------:R-:W-:Y:S01]  /*0cf0*/  ISETP.NE.AND P6, PT, R25, 0x6, PT ;  /* 0x000000061900780c */ /* 0x000fe20003fc5270 */
[--C-:B------:R-:W-:Y:S01]  /*0d00*/  @P5 IMAD.MOV.U32 R3, RZ, RZ, R20.reuse ;  /* 0x000000ffff035224 */ /* 0x100fe200078e0014 */
[----:B------:R-:W-:Y:S01]  /*0d10*/  @P2 MOV R6, R20 ;  /* 0x0000001400062202 */ /* 0x000fe20000000f00 */
[--C-:B------:R-:W-:Y:S02]  /*0d20*/  @P4 IMAD.MOV.U32 R4, RZ, RZ, R20.reuse ;  /* 0x000000ffff044224 */ /* 0x100fe400078e0014 */
[--C-:B------:R-:W-:Y:S02]  /*0d30*/  @P3 IMAD.MOV.U32 R5, RZ, RZ, R20.reuse ;  /* 0x000000ffff053224 */ /* 0x100fe400078e0014 */
[----:B------:R-:W-:-:S06]  /*0d40*/  @P1 IMAD.MOV.U32 R7, RZ, RZ, R20 ;  /* 0x000000ffff071224 */ /* 0x000fcc00078e0014 */
[----:B------:R-:W-:Y:S05]  /*0d50*/  @P6 BRA `(.L_x_38) ;  /* 0xfffffffc00a86947 */ /* 0x000fea000383ffff */
        /* <DEDUP_REMOVED lines=41> */
.L_x_40:
[----:B------:R-:W-:Y:S05]  /*0ff0*/  BSYNC.RECONVERGENT B2 ;  /* 0x0000000000027941 */ /* 0x000fea0003800200 */
.L_x_39:
        /* <DEDUP_REMOVED lines=18> */
.L_x_37:
[----:B------:R-:W-:Y:S05]  /*1120*/  BSYNC.RECONVERGENT B1 ;  /* 0x0000000000017941 */ /* 0x000fea0003800200 */
.L_x_36:
[----:B------:R0:W2:Y:S04]  /*1130*/  LDG.E.64 R16, desc[UR10][R8.64+0x18] ;  /* 0x0000180a08107981 */ /* 0x0000a8000c1e1b00 */
[----:B------:R-:W3:Y:S01]  /*1140*/  LDG.E R14, desc[UR10][R14.64+0x18] ;  /* 0x0000180a0e0e7981 */ /* 0x000ee2000c1e1900 */
[----:B------:R-:W-:Y:S01]  /*1150*/  LOP3.LUT R20, R22, 0x1, RZ, 0xc0, !PT ;  /* 0x0000000116147812 */ /* 0x000fe200078ec0ff */
[----:B------:R-:W-:Y:S02]  /*1160*/  IMAD.MOV.U32 R24, RZ, RZ, 0x37cbac00 ;  /* 0x37cbac00ff187424 */ /* 0x000fe400078e00ff */
[----:B------:R-:W-:Y:S01]  /*1170*/  FMUL R21, R18, R18 ;  /* 0x0000001212157220 */ /* 0x000fe20000400000 */
[----:B------:R-:W-:Y:S01]  /*1180*/  ISETP.NE.U32.AND P0, PT, R20, 0x1, PT ;  /* 0x000000011400780c */ /* 0x000fe20003f05070 */
[----:B------:R-:W-:-:S02]  /*1190*/  IMAD.MOV.U32 R20, RZ, RZ, 0x3d2aaabb ;  /* 0x3d2aaabbff147424 */ /* 0x000fc400078e00ff */
[----:B------:R-:W-:Y:S01]  /*11a0*/  FFMA R24, R21, R24, -0.0013887860113754868507 ;  /* 0xbab607ed15187423 */ /* 0x000fe20000000018 */
[----:B0-----:R-:W-:Y:S02]  /*11b0*/  MOV R9, 0x3effffff ;  /* 0x3effffff00097802 */ /* 0x001fe40000000f00 */
[----:B------:R-:W-:Y:S02]  /*11c0*/  FSEL R8, R20, 0.0083327032625675201416, !P0 ;  /* 0x3c0885e414087808 */ /* 0x000fe40004000000 */
[----:B------:R-:W-:Y:S01]  /*11d0*/  FSEL R24, R24, -0.00019574658654164522886, !P0 ;  /* 0xb94d415318187808 */ /* 0x000fe20004000000 */
[----:B--2---:R-:W-:-:S05]  /*11e0*/  IMAD.WIDE R16, R0, 0x4, R16 ;  /* 0x0000000400107825 */ /* 0x004fca00078e0210 */
[----:B------:R-:W3:Y:S01]  /*11f0*/  LDG.E R19, desc[UR10][R16.64] ;  /* 0x0000000a10137981 */ /* 0x000ee2000c1e1900 */
[----:B------:R-:W-:Y:S01]  /*1200*/  FFMA R24, R21, R24, R8 ;  /* 0x0000001815187223 */ /* 0x000fe20000000008 */
[----:B------:R-:W-:Y:S02]  /*1210*/  FSEL R9, -R9, -0.16666662693023681641, !P0 ;  /* 0xbe2aaaa809097808 */ /* 0x000fe40004000100 */
[----:B------:R-:W-:Y:S02]  /*1220*/  LOP3.LUT P1, RZ, R22, 0x2, RZ, 0xc0, !PT ;  /* 0x0000000216ff7812 */ /* 0x000fe4000782c0ff */
[----:B------:R-:W-:Y:S01]  /*1230*/  FSEL R8, R18, 1, P0 ;  /* 0x3f80000012087808 */ /* 0x000fe20000000000 */
[----:B------:R-:W-:-:S04]  /*1240*/  FFMA R9, R21, R24, R9 ;  /* 0x0000001815097223 */ /* 0x000fc80000000009 */
[----:B------:R-:W-:-:S04]  /*1250*/  FFMA R21, R21, R8, RZ ;  /* 0x0000000815157223 */ /* 0x000fc800000000ff */
[----:B------:R-:W-:-:S04]  /*1260*/  FFMA R8, R21, R9, R8 ;  /* 0x0000000915087223 */ /* 0x000fc80000000008 */
[----:B------:R-:W-:-:S04]  /*1270*/  @P1 FADD R8, RZ, -R8 ;  /* 0x80000008ff081221 */ /* 0x000fc80000000000 */
[----:B---3--:R-:W-:-:S05]  /*1280*/  FFMA R19, R8, -R14, R19 ;  /* 0x8000000e08137223 */ /* 0x008fca0000000013 */
[----:B------:R0:W-:Y:S02]  /*1290*/  STG.E desc[UR10][R16.64], R19 ;  /* 0x0000001310007986 */ /* 0x0001e4000c10190a */
.L_x_30:
[----:B---3--:R-:W-:Y:S05]  /*12a0*/  BSYNC.RECONVERGENT B0 ;  /* 0x0000000000007941 */ /* 0x008fea0003800200 */
.L_x_29:
[----:B------:R-:W2:Y:S01]  /*12b0*/  LDCU UR4, c[0x0][0x388] ;  /* 0x00007100ff0477ac */ /* 0x000ea20008000800 */
[----:B------:R-:W-:Y:S01]  /*12c0*/  VIADD R9, R23, UR7 ;  /* 0x0000000717097c36 */ /* 0x000fe20008000000 */
[----:B------:R-:W-:Y:S04]  /*12d0*/  BSSY.RECONVERGENT B1, `(.L_x_41) ;  /* 0x0000126000017945 */ /* 0x000fe80003800200 */
[----:B--2---:R-:W-:-:S13]  /*12e0*/  ISETP.GE.AND P0, PT, R9, UR4, PT ;  /* 0x0000000409007c0c */ /* 0x004fda000bf06270 */
[----:B------:R-:W-:Y:S05]  /*12f0*/  @P0 BRA `(.L_x_42) ;  /* 0x00000010008c0947 */ /* 0x000fea0003800000 */
[----:B------:R-:W2:Y:S02]  /*1300*/  LDC.64 R14, c[0x0][0x398] ;  /* 0x0000e600ff0e7b82 */ /* 0x000ea40000000a00 */
[----:B--2---:R-:W-:-:S07]  /*1310*/  IMAD.WIDE R14, R0, 0x4, R14 ;  /* 0x00000004000e7825 */ /* 0x004fce00078e020e */
.L_x_56:
[----:B--2---:R-:W2:Y:S01]  /*1320*/  S2R R8, SR_TID.X ;  /* 0x0000000000087919 */ /* 0x004ea20000002100 */
[----:B------:R-:W3:Y:S01]  /*1330*/  LDCU UR4, c[0x0][0x38c] ;  /* 0x00007180ff0477ac */ /* 0x000ee20008000800 */
[----:B------:R-:W-:Y:S01]  /*1340*/  BSSY.RECONVERGENT B0, `(.L_x_43) ;  /* 0x000011a000007945 */ /* 0x000fe20003800200 */
[----:B--2---:R-:W-:-:S05]  /*1350*/  VIADD R8, R8, UR6 ;  /* 0x0000000608087c36 */ /* 0x004fca0008000000 */
[----:B---3--:R-:W-:-:S13]  /*1360*/  ISETP.GE.AND P0, PT, R8, UR4, PT ;  /* 0x0000000408007c0c */ /* 0x008fda000bf06270 */
[----:B------:R-:W-:Y:S05]  /*1370*/  @P0 BRA `(.L_x_44) ;  /* 0x0000001000580947 */ /* 0x000fea0003800000 */
[----:B------:R-:W2:Y:S02]  /*1380*/  LDCU UR4, c[0x0][0x388] ;  /* 0x00007100ff0477ac */ /* 0x000ea40008000800 */
[----:B--2---:R-:W-:-:S07]  /*1390*/  IMAD R23, R0, UR4, R9 ;  /* 0x0000000400177c24 */ /* 0x004fce000f8e0209 */
.L_x_55:
[----:B------:R-:W0:Y:S01]  /*13a0*/  LDG.E R18, desc[UR10][R14.64] ;  /* 0x0000000a0e127981 */ /* 0x000e22000c1e1900 */
[----:B------:R-:W-:Y:S01]  /*13b0*/  UMOV UR4, 0x54442d18 ;  /* 0x54442d1800047882 */ /* 0x000fe20000000000 */
[----:B------:R-:W-:Y:S01]  /*13c0*/  UMOV UR5, 0x401921fb ;  /* 0x401921fb00057882 */ /* 0x000fe20000000000 */
[----:B--2---:R-:W2:Y:S01]  /*13d0*/  LDC R25, c[0x0][0x38c] ;  /* 0x0000e300ff197b82 */ /* 0x004ea20000000800 */
[----:B------:R-:W-:Y:S01]  /*13e0*/  BSSY.RECONVERGENT B2, `(.L_x_45) ;  /* 0x000006a000027945 */ /* 0x000fe20003800200 */
[----:B--2---:R-:W-:Y:S01]  /*13f0*/  IMAD R21, R23, R25, R8 ;  /* 0x0000001917157224 */ /* 0x004fe200078e0208 */
[----:B0-----:R-:W0:Y:S02]  /*1400*/  F2F.F64.F32 R16, R18 ;  /* 0x0000001200107310 */ /* 0x001e240000201800 */
[----:B0-----:R-:W-:-:S08]  /*1410*/  DMUL R16, R16, UR4 ;  /* 0x0000000410107c28 */ /* 0x001fd00008000000 */
        /* <DEDUP_REMOVED lines=18> */
[----:B------:R-:W-:Y:S02]  /*1540*/  UMOV UR4, URZ ;  /* 0x000000ff00047c82 */ /* 0x000fe40008000000 */
[----:B------:R-:W-:-:S07]  /*1550*/  LOP3.LUT R20, R20, 0x80000000, RZ, 0xfc, !PT ;  /* 0x8000000014147812 */ /* 0x000fce00078efcff */
.L_x_47:
[----:B------:R-:W0:Y:S02]  /*1560*/  LDC.64 R16, c[0x4][RZ] ;  /* 0x01000000ff107b82 */ /* 0x000e240000000a00 */
[----:B0-----:R-:W-:-:S05]  /*1570*/  IMAD.WIDE.U32 R18, R29, 0x4, R16 ;  /* 0x000000041d127825 */ /* 0x001fca00078e0010 */
[----:B------:R-:W2:Y:S01]  /*1580*/  LDG.E.CONSTANT R17, desc[UR10][R18.64] ;  /* 0x0000000a12117981 */ /* 0x000ea2000c1e9900 */
[C---:B------:R-:W-:Y:S02]  /*1590*/  IMAD.SHL.U32 R24, R29.reuse, 0x4, RZ ;  /* 0x000000041d187824 */ /* 0x040fe400078e00ff */
        /* <DEDUP_REMOVED lines=31> */
[----:B------:R-:W-:Y:S01]  /*1790*/  @P3 IMAD.MOV.U32 R20, RZ, RZ, R2 ;  /* 0x000000ffff143224 */ /* 0x000fe200078e0002 */
[C---:B------:R-:W-:Y:S01]  /*17a0*/  ISETP.EQ.AND P3, PT, R19.reuse, -0x4, PT ;  /* 0xfffffffc1300780c */ /* 0x040fe20003f62270 */
[--C-:B------:R-:W-:Y:S01]  /*17b0*/  @P4 IMAD.MOV.U32 R20, RZ, RZ, R3.reuse ;  /* 0x000000ffff144224 */ /* 0x100fe200078e0003 */
[----:B------:R-:W-:Y:S01]  /*17c0*/  @P4 MOV R17, R2 ;  /* 0x0000000200114202 */ /* 0x000fe20000000f00 */
[----:B------:R-:W-:Y:S01]  /*17d0*/  @P2 IMAD.MOV.U32 R17, RZ, RZ, R3 ;  /* 0x000000ffff112224 */ /* 0x000fe200078e0003 */
[----:B------:R-:W-:Y:S01]  /*17e0*/  ISETP.EQ.AND P4, PT, R19, 0x4, PT ;  /* 0x000000041300780c */ /* 0x000fe20003f82270 */
[--C-:B------:R-:W-:Y:S02]  /*17f0*/  @P2 IMAD.MOV.U32 R20, RZ, RZ, R4.reuse ;  /* 0x000000ffff142224 */ /* 0x100fe400078e0004 */
[----:B------:R-:W-:Y:S01]  /*1800*/  @P1 IMAD.MOV.U32 R17, RZ, RZ, R4 ;  /* 0x000000ffff111224 */ /* 0x000fe200078e0004 */
[----:B------:R-:W-:Y:S01]  /*1810*/  @P0 MOV R17, R5 ;  /* 0x0000000500110202 */ /* 0x000fe20000000f00 */
[----:B------:R-:W-:-:S02]  /*1820*/  @P1 IMAD.MOV.U32 R20, RZ, RZ, R5 ;  /* 0x000000ffff141224 */ /* 0x000fc400078e0005 */
[--C-:B------:R-:W-:Y:S02]  /*1830*/  @P0 IMAD.MOV.U32 R20, RZ, RZ, R6.reuse ;  /* 0x000000ffff140224 */ /* 0x100fe400078e0006 */
[----:B------:R-:W-:Y:S02]  /*1840*/  @P3 IMAD.MOV.U32 R17, RZ, RZ, R6 ;  /* 0x000000ffff113224 */ /* 0x000fe400078e0006 */
[--C-:B------:R-:W-:Y:S02]  /*1850*/  @P3 IMAD.MOV.U32 R20, RZ, RZ, R7.reuse ;  /* 0x000000ffff143224 */ /* 0x100fe400078e0007 */
[----:B------:R-:W-:Y:S01]  /*1860*/  @P5 IMAD.MOV.U32 R17, RZ, RZ, R7 ;  /* 0x000000ffff115224 */ /* 0x000fe200078e0007 */
[----:B------:R-:W-:Y:S01]  /*1870*/  @P4 MOV R17, R27 ;  /* 0x0000001b00114202 */ /* 0x000fe20000000f00 */
[----:B------:R-:W-:Y:S01]  /*1880*/  @P5 IMAD.MOV.U32 R20, RZ, RZ, R27 ;  /* 0x000000ffff145224 */ /* 0x000fe200078e001b */
[----:B------:R-:W-:Y:S06]  /*1890*/  @!P6 BRA `(.L_x_49) ;  /* 0x00000000002ce947 */ /* 0x000fec0003800000 */
[----:B------:R-:W-:Y:S01]  /*18a0*/  @P2 IMAD.MOV.U32 R18, RZ, RZ, R2 ;  /* 0x000000ffff122224 */ /* 0x000fe200078e0002 */
[----:B------:R-:W-:Y:S01]  /*18b0*/  LOP3.LUT R16, R16, 0x1f, RZ, 0xc0, !PT ;  /* 0x0000001f10107812 */ /* 0x000fe200078ec0ff */
[----:B------:R-:W-:Y:S02]  /*18c0*/  @P1 IMAD.MOV.U32 R18, RZ, RZ, R3 ;  /* 0x000000ffff121224 */ /* 0x000fe400078e0003 */
[----:B------:R-:W-:Y:S01]  /*18d0*/  @P0 IMAD.MOV.U32 R18, RZ, RZ, R4 ;  /* 0x000000ffff120224 */ /* 0x000fe200078e0004 */
[----:B------:R-:W-:Y:S01]  /*18e0*/  ISETP.EQ.AND P0, PT, R19, 0x8, PT ;  /* 0x000000081300780c */ /* 0x000fe20003f02270 */
[----:B------:R-:W-:Y:S01]  /*18f0*/  @P3 IMAD.MOV.U32 R18, RZ, RZ, R5 ;  /* 0x000000ffff123224 */ /* 0x000fe200078e0005 */
[----:B------:R-:W-:Y:S01]  /*1900*/  SHF.L.W.U32.HI R20, R17, R16, R20 ;  /* 0x0000001011147219 */ /* 0x000fe20000010e14 */
[----:B------:R-:W-:Y:S01]  /*1910*/  @P5 IMAD.MOV.U32 R18, RZ, RZ, R6 ;  /* 0x000000ffff125224 */ /* 0x000fe200078e0006 */
[----:B------:R-:W-:-:S09]  /*1920*/  @P4 MOV R18, R7 ;  /* 0x0000000700124202 */ /* 0x000fd20000000f00 */
[----:B------:R-:W-:-:S05]  /*1930*/  @P0 IMAD.MOV.U32 R18, RZ, RZ, R27 ;  /* 0x000000ffff120224 */ /* 0x000fca00078e001b */
[----:B------:R-:W-:-:S07]  /*1940*/  SHF.L.W.U32.HI R17, R18, R16, R17 ;  /* 0x0000001012117219 */ /* 0x000fce0000010e11 */
.L_x_49:
[----:B------:R-:W-:Y:S05]  /*1950*/  BSYNC.RECONVERGENT B3 ;  /* 0x0000000000037941 */ /* 0x000fea0003800200 */
.L_x_48:
        /* <DEDUP_REMOVED lines=18> */
.L_x_46:
[----:B------:R-:W-:Y:S05]  /*1a80*/  BSYNC.RECONVERGENT B2 ;  /* 0x0000000000027941 */ /* 0x000fea0003800200 */
.L_x_45:
[----:B------:R-:W0:Y:S02]  /*1a90*/  LDC.64 R18, c[0x0][0x3b0] ;  /* 0x0000ec00ff127b82 */ /* 0x000e240000000a00 */
[----:B0-----:R-:W2:Y:S01]  /*1aa0*/  LDG.E.64 R18, desc[UR10][R18.64] ;  /* 0x0000000a12127981 */ /* 0x001ea2000c1e1b00 */
[C---:B------:R-:W-:Y:S01]  /*1ab0*/  LOP3.LUT R16, R27.reuse, 0x1, RZ, 0xc0, !PT ;  /* 0x000000011b107812 */ /* 0x040fe200078ec0ff */
[----:B------:R-:W-:Y:S02]  /*1ac0*/  VIADD R27, R27, 0x1 ;  /* 0x000000011b1b7836 */ /* 0x000fe40000000000 */
[----:B------:R-:W-:Y:S01]  /*1ad0*/  FMUL R22, R20, R20 ;  /* 0x0000001414167220 */ /* 0x000fe20000400000 */
[----:B------:R-:W-:Y:S01]  /*1ae0*/  IMAD.MOV.U32 R29, RZ, RZ, 0x3c0885e4 ;  /* 0x3c0885e4ff1d7424 */ /* 0x000fe200078e00ff */
[----:B------:R-:W-:Y:S02]  /*1af0*/  ISETP.NE.U32.AND P0, PT, R16, 0x1, PT ;  /* 0x000000011000780c */ /* 0x000fe40003f05070 */
[----:B------:R-:W0:Y:S01]  /*1b00*/  LDC.64 R16, c[0x0][0x3a8] ;  /* 0x0000ea00ff107b82 */ /* 0x000e220000000a00 */
[----:B------:R-:W-:Y:S01]  /*1b10*/  LOP3.LUT P1, RZ, R27, 0x2, RZ, 0xc0, !PT ;  /* 0x000000021bff7812 */ /* 0x000fe2000782c0ff */
[----:B------:R-:W-:Y:S01]  /*1b20*/  HFMA2 R27, -RZ, RZ, 0.487060546875, -0.0625 ;  /* 0x37cbac00ff1b7431 */ /* 0x000fe200000001ff */
[----:B------:R-:W-:-:S04]  /*1b30*/  FSEL R29, R29, 0.041666727513074874878, !P0 ;  /* 0x3d2aaabb1d1d7808 */ /* 0x000fc80004000000 */
[----:B------:R-:W-:-:S05]  /*1b40*/  FFMA R24, R22, R27, -0.0013887860113754868507 ;  /* 0xbab607ed16187423 */ /* 0x000fca000000001b */
[----:B------:R-:W-:Y:S01]  /*1b50*/  FSEL R27, R24, -0.00019574658654164522886, P0 ;  /* 0xb94d4153181b7808 */ /* 0x000fe20000000000 */
[----:B------:R-:W-:-:S04]  /*1b60*/  IMAD.MOV.U32 R24, RZ, RZ, 0x3e2aaaa8 ;  /* 0x3e2aaaa8ff187424 */ /* 0x000fc800078e00ff */
[----:B------:R-:W-:Y:S01]  /*1b70*/  FFMA R27, R22, R27, R29 ;  /* 0x0000001b161b7223 */ /* 0x000fe2000000001d */
[----:B--2---:R-:W-:-:S04]  /*1b80*/  IMAD.WIDE R18, R21, 0x4, R18 ;  /* 0x0000000415127825 */ /* 0x004fc800078e0212 */
[----:B------:R-:W-:Y:S01]  /*1b90*/  IMAD R21, R9, R25, R8 ;  /* 0x0000001909157224 */ /* 0x000fe200078e0208 */
[----:B------:R-:W2:Y:S03]  /*1ba0*/  LDG.E R26, desc[UR10][R18.64] ;  /* 0x0000000a121a7981 */ /* 0x000ea6000c1e1900 */
[----:B0-----:R-:W-:Y:S01]  /*1bb0*/  IMAD.WIDE R16, R21, 0x4, R16 ;  /* 0x0000000415107825 */ /* 0x001fe200078e0210 */
[----:B------:R-:W-:-:S04]  /*1bc0*/  FSEL R21, -R24, -0.4999999701976776123, !P0 ;  /* 0xbeffffff18157808 */ /* 0x000fc80004000100 */
[----:B------:R-:W2:Y:S01]  /*1bd0*/  LDG.E R24, desc[UR10][R16.64] ;  /* 0x0000000a10187981 */ /* 0x000ea2000c1e1900 */
[----:B------:R-:W-:Y:S01]  /*1be0*/  FFMA R27, R22, R27, R21 ;  /* 0x0000001b161b7223 */ /* 0x000fe20000000015 */
[----:B------:R-:W-:-:S05]  /*1bf0*/  FSEL R21, R20, 1, !P0 ;  /* 0x3f80000014157808 */ /* 0x000fca0004000000 */
[----:B------:R-:W-:-:S04]  /*1c00*/  FFMA R22, R22, R21, RZ ;  /* 0x0000001516167223 */ /* 0x000fc800000000ff */
[----:B------:R-:W-:-:S04]  /*1c10*/  FFMA R21, R22, R27, R21 ;  /* 0x0000001b16157223 */ /* 0x000fc80000000015 */
[----:B------:R-:W-:-:S04]  /*1c20*/  @P1 FADD R21, RZ, -R21 ;  /* 0x80000015ff151221 */ /* 0x000fc80000000000 */
[----:B--2---:R-:W-:-:S05]  /*1c30*/  FFMA R27, R21, R24, R26 ;  /* 0x00000018151b7223 */ /* 0x004fca000000001a */
[----:B------:R0:W-:Y:S04]  /*1c40*/  STG.E desc[UR10][R18.64], R27 ;  /* 0x0000001b12007986 */ /* 0x0001e8000c10190a */
[----:B------:R-:W2:Y:S01]  /*1c50*/  LDG.E R26, desc[UR10][R14.64] ;  /* 0x0000000a0e1a7981 */ /* 0x000ea2000c1e1900 */
[----:B------:R-:W-:Y:S01]  /*1c60*/  UMOV UR4, 0x54442d18 ;  /* 0x54442d1800047882 */ /* 0x000fe20000000000 */
[----:B------:R-:W-:Y:S01]  /*1c70*/  UMOV UR5, 0x401921fb ;  /* 0x401921fb00057882 */ /* 0x000fe20000000000 */
[----:B------:R-:W-:Y:S01]  /*1c80*/  BSSY.RECONVERGENT B2, `(.L_x_50) ;  /* 0x0000069000027945 */ /* 0x000fe20003800200 */
[----:B--2---:R-:W1:Y:S02]  /*1c90*/  F2F.F64.F32 R20, R26 ;  /* 0x0000001a00147310 */ /* 0x004e640000201800 */
[----:B-1----:R-:W-:-:S08]  /*1ca0*/  DMUL R20, R20, UR4 ;  /* 0x0000000414147c28 */ /* 0x002fd00008000000 */
[----:B------:R-:W-:-:S08]  /*1cb0*/  DMUL R20, R10, R20 ;  /* 0x000000140a147228 */ /* 0x000fd00000000000 */
[----:B------:R-:W-:-:S06]  /*1cc0*/  DMUL R20, R12, R20 ;  /* 0x000000140c147228 */ /* 0x000fcc0000000000 */
[----:B------:R-:W1:Y:S02]  /*1cd0*/  F2F.F32.F64 R22, R20 ;  /* 0x0000001400167310 */ /* 0x000e640000301000 */
[----:B-1----:R-:W-:-:S06]  /*1ce0*/  FMUL R24, R22, 0.63661974668502807617 ;  /* 0x3f22f98316187820 */ /* 0x002fcc0000400000 */
[----:B------:R-:W1:Y:S01]  /*1cf0*/  F2I.NTZ R24, R24 ;  /* 0x0000001800187305 */ /* 0x000e620000203100 */
[----:B------:R-:W-:Y:S02]  /*1d00*/  FSETP.GE.AND P0, PT, |R22|, 105615, PT ;  /* 0x47ce47801600780b */ /* 0x000fe40003f06200 */
[----:B-1----:R-:W-:-:S05]  /*1d10*/  I2FP.F32.S32 R29, R24 ;  /* 0x00000018001d7245 */ /* 0x002fca0000201400 */
[----:B0-----:R-:W-:-:S04]  /*1d20*/  FFMA R18, R29, -1.5707962512969970703, R22 ;  /* 0xbfc90fda1d127823 */ /* 0x001fc80000000016 */
        /* <DEDUP_REMOVED lines=12> */
.L_x_52:
        /* <DEDUP_REMOVED lines=63> */
.L_x_54:
[----:B------:R-:W-:Y:S05]  /*21e0*/  BSYNC.RECONVERGENT B3 ;  /* 0x0000000000037941 */ /* 0x000fea0003800200 */
.L_x_53:
        /* <DEDUP_REMOVED lines=18> */
.L_x_51:
[----:B------:R-:W-:Y:S05]  /*2310*/  BSYNC.RECONVERGENT B2 ;  /* 0x0000000000027941 */ /* 0x000fea0003800200 */
.L_x_50:
[----:B------:R-:W0:Y:S01]  /*2320*/  LDC.64 R18, c[0x0][0x3b0] ;  /* 0x0000ec00ff127b82 */ /* 0x000e220000000a00 */
[----:B------:R-:W-:Y:S01]  /*2330*/  IMAD R21, R23, R25, R8 ;  /* 0x0000001917157224 */ /* 0x000fe200078e0208 */
[----:B------:R1:W2:Y:S04]  /*2340*/  LDG.E R17, desc[UR10][R16.64] ;  /* 0x0000000a10117981 */ /* 0x0002a8000c1e1900 */
[----:B0-----:R-:W3:Y:S01]  /*2350*/  LDG.E.64 R18, desc[UR10][R18.64+0x8] ;  /* 0x0000080a12127981 */ /* 0x001ee2000c1e1b00 */
[----:B------:R-:W-:Y:S01]  /*2360*/  LOP3.LUT R28, R24, 0x1, RZ, 0xc0, !PT ;  /* 0x00000001181c7812 */ /* 0x000fe200078ec0ff */
[----:B------:R-:W-:Y:S02]  /*2370*/  IMAD.MOV.U32 R29, RZ, RZ, 0x37cbac00 ;  /* 0x37cbac00ff1d7424 */ /* 0x000fe400078e00ff */
[----:B------:R-:W-:Y:S01]  /*2380*/  FMUL R27, R26, R26 ;  /* 0x0000001a1a1b7220 */ /* 0x000fe20000400000 */
[----:B------:R-:W-:-:S03]  /*2390*/  ISETP.NE.U32.AND P0, PT, R28, 0x1, PT ;  /* 0x000000011c00780c */ /* 0x000fc60003f05070 */
[----:B------:R-:W-:Y:S01]  /*23a0*/  FFMA R28, R27, R29, -0.0013887860113754868507 ;  /* 0xbab607ed1b1c7423 */ /* 0x000fe2000000001d */
[----:B------:R-:W-:Y:S01]  /*23b0*/  HFMA2 R29, -RZ, RZ, 1.291015625, -0.052581787109375 ;  /* 0x3d2aaabbff1d7431 */ /* 0x000fe200000001ff */
[----:B------:R-:W-:Y:S01]  /*23c0*/  LOP3.LUT P1, RZ, R24, 0x2, RZ, 0xc0, !PT ;  /* 0x0000000218ff7812 */ /* 0x000fe2000782c0ff */
[----:B------:R-:W-:Y:S02]  /*23d0*/  IMAD.MOV.U32 R24, RZ, RZ, 0x3effffff ;  /* 0x3effffffff187424 */ /* 0x000fe400078e00ff */
[----:B------:R-:W-:Y:S01]  /*23e0*/  FSEL R28, R28, -0.00019574658654164522886, !P0 ;  /* 0xb94d41531c1c7808 */ /* 0x000fe20004000000 */
[----:B---3--:R-:W-:-:S05]  /*23f0*/  IMAD.WIDE R20, R21, 0x4, R18 ;  /* 0x0000000415147825 */ /* 0x008fca00078e0212 */
[----:B------:R-:W2:Y:S01]  /*2400*/  LDG.E R22, desc[UR10][R20.64] ;  /* 0x0000000a14167981 */ /* 0x000ea2000c1e1900 */
[----:B------:R-:W-:Y:S02]  /*2410*/  FSEL R18, R29, 0.0083327032625675201416, !P0 ;  /* 0x3c0885e41d127808 */ /* 0x000fe40004000000 */
[----:B------:R-:W-:Y:S02]  /*2420*/  FSEL R24, -R24, -0.16666662693023681641, !P0 ;  /* 0xbe2aaaa818187808 */ /* 0x000fe40004000100 */
[----:B-1----:R-:W-:Y:S01]  /*2430*/  FSEL R16, R26, 1, P0 ;  /* 0x3f8000001a107808 */ /* 0x002fe20000000000 */
[----:B------:R-:W-:-:S04]  /*2440*/  FFMA R18, R27, R28, R18 ;  /* 0x0000001c1b127223 */ /* 0x000fc80000000012 */
[C---:B------:R-:W-:Y:S01]  /*2450*/  FFMA R18, R27.reuse, R18, R24 ;  /* 0x000000121b127223 */ /* 0x040fe20000000018 */
[----:B------:R-:W-:-:S04]  /*2460*/  FFMA R27, R27, R16, RZ ;  /* 0x000000101b1b7223 */ /* 0x000fc800000000ff */
[----:B------:R-:W-:-:S04]  /*2470*/  FFMA R27, R27, R18, R16 ;  /* 0x000000121b1b7223 */ /* 0x000fc80000000010 */
[----:B------:R-:W-:Y:S01]  /*2480*/  @P1 FADD R27, RZ, -R27 ;  /* 0x8000001bff1b1221 */ /* 0x000fe20000000000 */
[----:B------:R-:W-:-:S05]  /*2490*/  VIADD R8, R8, UR8 ;  /* 0x0000000808087c36 */ /* 0x000fca0008000000 */
[----:B------:R-:W-:Y:S01]  /*24a0*/  ISETP.GE.AND P0, PT, R8, R25, PT ;  /* 0x000000190800720c */ /* 0x000fe20003f06270 */
[----:B--2---:R-:W-:-:S05]  /*24b0*/  FFMA R17, R27, -R17, R22 ;  /* 0x800000111b117223 */ /* 0x004fca0000000016 */
[----:B------:R2:W-:Y:S07]  /*24c0*/  STG.E desc[UR10][R20.64], R17 ;  /* 0x0000001114007986 */ /* 0x0005ee000c10190a */
[----:B------:R-:W-:Y:S05]  /*24d0*/  @!P0 BRA `(.L_x_55) ;  /* 0xffffffec00b08947 */ /* 0x000fea000383ffff */
.L_x_44:
[----:B------:R-:W-:Y:S05]  /*24e0*/  BSYNC.RECONVERGENT B0 ;  /* 0x0000000000007941 */ /* 0x000fea0003800200 */
.L_x_43:
[----:B------:R-:W3:Y:S01]  /*24f0*/  LDCU UR4, c[0x0][0x388] ;  /* 0x00007100ff0477ac */ /* 0x000ee20008000800 */
[----:B------:R-:W-:-:S05]  /*2500*/  VIADD R9, R9, UR9 ;  /* 0x0000000909097c36 */ /* 0x000fca0008000000 */
[----:B---3--:R-:W-:-:S13]  /*2510*/  ISETP.GE.AND P0, PT, R9, UR4, PT ;  /* 0x0000000409007c0c */ /* 0x008fda000bf06270 */
[----:B------:R-:W-:Y:S05]  /*2520*/  @!P0 BRA `(.L_x_56) ;  /* 0xffffffec007c8947 */ /* 0x000fea000383ffff */
.L_x_42:
[----:B------:R-:W-:Y:S05]  /*2530*/  BSYNC.RECONVERGENT B1 ;  /* 0x0000000000017941 */ /* 0x000fea0003800200 */
.L_x_41:
[----:B------:R-:W3:Y:S01]  /*2540*/  LDCU UR4, c[0x0][0x368] ;  /* 0x00006d00ff0477ac */ /* 0x000ee20008000800 */
[----:B------:R-:W4:Y:S01]  /*2550*/  LDCU UR5, c[0x0][0x384] ;  /* 0x00007080ff0577ac */ /* 0x000f220008000800 */
[----:B---3--:R-:W-:-:S05]  /*2560*/  VIADD R0, R0, UR4 ;  /* 0x0000000400007c36 */ /* 0x008fca0008000000 */
[----:B----4-:R-:W-:-:S13]  /*2570*/  ISETP.GE.AND P0, PT, R0, UR5, PT ;  /* 0x0000000500007c0c */ /* 0x010fda000bf06270 */
[----:B------:R-:W-:Y:S05]  /*2580*/  @!P0 BRA `(.L_x_57) ;  /* 0xffffffd800ec8947 */ /* 0x000fea000383ffff */
[----:B------:R-:W-:Y:S05]  /*2590*/  EXIT ;  /* 0x000000000000794d */ /* 0x000fea0003800000 */
.L_x_58:
        /* <DEDUP_REMOVED lines=14> */
.L_x_67:


//--------------------- .nv.global.init           --------------------------
	.section	.nv.global.init,"aw",@progbits
	.align	4
.nv.global.init:
	.type		__cudart_i2opi_f,@object
	.size		__cudart_i2opi_f,(.L_0 - __cudart_i2opi_f)
__cudart_i2opi_f:
        /*0000*/ 	.byte	0x41, 0x90, 0x43, 0x3c, 0x99, 0x95, 0x62, 0xdb, 0xc0, 0xdd, 0x34, 0xf5, 0xd1, 0x57, 0x27, 0xfc
        /*0010*/ 	.byte	0x29, 0x15, 0x44, 0x4e, 0x6e, 0x83, 0xf9, 0xa2
.L_0:


//--------------------- .nv.shared.reserved.0     --------------------------
	.section	.nv.shared.reserved.0,"aw",@nobits
	.weak		__nv_reservedSMEM_offset_0_alias
	.size		__nv_reservedSMEM_offset_0_alias, 0, 64
	.other		__nv_reservedSMEM_offset_0_alias,@"STO_CUDA_RESERVED_SHARED STV_DEFAULT"
__nv_reservedSMEM_offset_0_alias:
	.zero		0
	.zero		64


//--------------------- .nv.constant0._Z6incthyiiiPfS_ --------------------------
	.section	.nv.constant0._Z6incthyiiiPfS_,"a",@progbits
	.sectionflags	@""
	.align	4
.nv.constant0._Z6incthyiiiPfS_:
	.zero		928


//--------------------- .nv.constant0._Z6incthxiiiPfS_ --------------------------
	.section	.nv.constant0._Z6incthxiiiPfS_,"a",@progbits
	.sectionflags	@""
	.align	4
.nv.constant0._Z6incthxiiiPfS_:
	.zero		928


//--------------------- .nv.constant0._Z6hfieldiiP7pmlayerPfS1_S1_S1_S1_ --------------------------
	.section	.nv.constant0._Z6hfieldiiP7pmlayerPfS1_S1_S1_S1_,"a",@progbits
	.sectionflags	@""
	.align	4
.nv.constant0._Z6hfieldiiP7pmlayerPfS1_S1_S1_S1_:
	.zero		952


//--------------------- .nv.constant0._Z6hxinctiPfS_ --------------------------
	.section	.nv.constant0._Z6hxinctiPfS_,"a",@progbits
	.sectionflags	@""
	.align	4
.nv.constant0._Z6hxinctiPfS_:
	.zero		920


//--------------------- .nv.constant0._Z6efieldiiP6mediumPfS1_S1_ --------------------------
	.section	.nv.constant0._Z6efieldiiP6mediumPfS1_S1_,"a",@progbits
	.sectionflags	@""
	.align	4
.nv.constant0._Z6efieldiiP6mediumPfS1_S1_:
	.zero		936


//--------------------- .nv.constant0._Z6inctdziiiPfS_ --------------------------
	.section	.nv.constant0._Z6inctdziiiPfS_,"a",@progbits
	.sectionflags	@""
	.align	4
.nv.constant0._Z6inctdziiiPfS_:
	.zero		928


//--------------------- .nv.constant0._Z6dfieldiiiP7pmlayerPfS1_S1_S1_ --------------------------
	.section	.nv.constant0._Z6dfieldiiiP7pmlayerPfS1_S1_S1_,"a",@progbits
	.sectionflags	@""
	.align	4
.nv.constant0._Z6dfieldiiiP7pmlayerPfS1_S1_S1_:
	.zero		952


//--------------------- .nv.constant0._Z6ezinctiPfS_S_ --------------------------
	.section	.nv.constant0._Z6ezinctiPfS_S_,"a",@progbits
	.sectionflags	@""
	.align	4
.nv.constant0._Z6ezinctiPfS_S_:
	.zero		928


//--------------------- .nv.constant0._Z7fourieriiiifPfS_S_P6ftrans --------------------------
	.section	.nv.constant0._Z7fourieriiiifPfS_S_P6ftrans,"a",@progbits
	.sectionflags	@""
	.align	4
.nv.constant0._Z7fourieriiiifPfS_S_P6ftrans:
	.zero		952


//--------------------- SYMBOLS --------------------------

	.type		.nv.reservedSmem.offset0,@object
	.size		.nv.reservedSmem.offset0,0x4
